//
// Generated by NVIDIA NVVM Compiler
//
// Compiler Build ID: CL-36424714
// Cuda compilation tools, release 13.0, V13.0.88
// Based on NVVM 20.0.0
//

.version 9.0
.target sm_100
.address_size 64

	// .globl	_Z14gpu_prefix_sumPf
// _ZZ14gpu_prefix_sumPfE4temp has been demoted
// _ZZ15cuda_prefix_sumPfE4temp has been demoted
// _ZZ24evaluate_showdown_kernelPflPlPsS1_iS_E12sorted_range has been demoted
// _ZZ24evaluate_showdown_kernelPflPlPsS1_iS_E11sorted_eval has been demoted

.visible .entry _Z14gpu_prefix_sumPf(
	.param .u64 .ptr .align 1 _Z14gpu_prefix_sumPf_param_0
)
{
	.reg .pred 	%p<22>;
	.reg .b32 	%r<34>;
	.reg .b32 	%f<48>;
	.reg .b64 	%rd<8>;
	// demoted variable
	.shared .align 4 .b8 _ZZ14gpu_prefix_sumPfE4temp[128];
	ld.param.u64 	%rd4, [_Z14gpu_prefix_sumPf_param_0];
	cvta.to.global.u64 	%rd5, %rd4;
	mov.u32 	%r20, %ctaid.x;
	mov.u32 	%r21, %ntid.x;
	mov.u32 	%r22, %tid.x;
	mad.lo.s32 	%r1, %r20, %r21, %r22;
	mul.lo.s32 	%r32, %r1, 42;
	shl.b32 	%r23, %r1, 2;
	mov.u32 	%r24, _ZZ14gpu_prefix_sumPfE4temp;
	add.s32 	%r3, %r24, %r23;
	add.s64 	%rd1, %rd5, 4;
	mov.b32 	%r31, 0;
	mov.u32 	%r30, %r32;
$L__BB0_1:
	setp.gt.s32 	%p1, %r1, 30;
	mul.wide.s32 	%rd6, %r30, 4;
	add.s64 	%rd2, %rd1, %rd6;
	setp.gt.s32 	%p2, %r30, 1325;
	or.pred  	%p3, %p1, %p2;
	@%p3 bra 	$L__BB0_3;
	ld.global.f32 	%f7, [%rd2+-4];
	ld.shared.f32 	%f8, [%r3];
	add.f32 	%f9, %f7, %f8;
	st.shared.f32 	[%r3], %f9;
$L__BB0_3:
	setp.gt.s32 	%p4, %r1, 30;
	setp.gt.s32 	%p5, %r30, 1324;
	or.pred  	%p6, %p4, %p5;
	@%p6 bra 	$L__BB0_5;
	ld.global.f32 	%f10, [%rd2];
	ld.shared.f32 	%f11, [%r3];
	add.f32 	%f12, %f10, %f11;
	st.shared.f32 	[%r3], %f12;
$L__BB0_5:
	add.s32 	%r31, %r31, 2;
	add.s32 	%r30, %r30, 2;
	setp.ne.s32 	%p7, %r31, 42;
	@%p7 bra 	$L__BB0_1;
	bar.sync 	0;
	mad.lo.s32 	%r25, %r1, -40, %r32;
	add.s32 	%r8, %r25, 1;
	bar.sync 	0;
	setp.gt.s32 	%p8, %r1, 15;
	add.s32 	%r9, %r3, %r23;
	@%p8 bra 	$L__BB0_8;
	ld.shared.f32 	%f13, [%r9];
	ld.shared.f32 	%f14, [%r9+4];
	add.f32 	%f15, %f13, %f14;
	st.shared.f32 	[%r9+4], %f15;
$L__BB0_8:
	bar.sync 	0;
	setp.gt.s32 	%p9, %r1, 7;
	shl.b32 	%r10, %r8, 3;
	add.s32 	%r11, %r24, %r10;
	@%p9 bra 	$L__BB0_10;
	ld.shared.f32 	%f16, [%r11+-4];
	ld.shared.f32 	%f17, [%r11+4];
	add.f32 	%f18, %f16, %f17;
	st.shared.f32 	[%r11+4], %f18;
$L__BB0_10:
	bar.sync 	0;
	setp.gt.s32 	%p10, %r1, 3;
	add.s32 	%r12, %r11, %r10;
	@%p10 bra 	$L__BB0_12;
	ld.shared.f32 	%f19, [%r12+-4];
	ld.shared.f32 	%f20, [%r12+12];
	add.f32 	%f21, %f19, %f20;
	st.shared.f32 	[%r12+12], %f21;
$L__BB0_12:
	bar.sync 	0;
	setp.gt.s32 	%p11, %r1, 1;
	mad.lo.s32 	%r13, %r8, 24, %r11;
	@%p11 bra 	$L__BB0_14;
	ld.shared.f32 	%f22, [%r13+-4];
	ld.shared.f32 	%f23, [%r13+28];
	add.f32 	%f24, %f22, %f23;
	st.shared.f32 	[%r13+28], %f24;
$L__BB0_14:
	bar.sync 	0;
	setp.gt.s32 	%p12, %r1, 0;
	mad.lo.s32 	%r14, %r8, 56, %r11;
	@%p12 bra 	$L__BB0_16;
	ld.shared.f32 	%f25, [%r14+-4];
	ld.shared.f32 	%f26, [%r14+60];
	add.f32 	%f27, %f25, %f26;
	st.shared.f32 	[%r14+60], %f27;
$L__BB0_16:
	setp.ne.s32 	%p13, %r1, 0;
	@%p13 bra 	$L__BB0_18;
	mov.b32 	%r28, 0;
	st.shared.u32 	[_ZZ14gpu_prefix_sumPfE4temp+124], %r28;
$L__BB0_18:
	setp.gt.s32 	%p14, %r1, 0;
	bar.sync 	0;
	@%p14 bra 	$L__BB0_20;
	ld.shared.f32 	%f28, [%r14+-4];
	ld.shared.f32 	%f29, [%r14+60];
	st.shared.f32 	[%r14+-4], %f29;
	add.f32 	%f30, %f28, %f29;
	st.shared.f32 	[%r14+60], %f30;
$L__BB0_20:
	setp.gt.s32 	%p15, %r1, 1;
	bar.sync 	0;
	@%p15 bra 	$L__BB0_22;
	ld.shared.f32 	%f31, [%r13+-4];
	ld.shared.f32 	%f32, [%r13+28];
	st.shared.f32 	[%r13+-4], %f32;
	add.f32 	%f33, %f31, %f32;
	st.shared.f32 	[%r13+28], %f33;
$L__BB0_22:
	setp.gt.s32 	%p16, %r1, 3;
	bar.sync 	0;
	@%p16 bra 	$L__BB0_24;
	ld.shared.f32 	%f34, [%r12+-4];
	ld.shared.f32 	%f35, [%r12+12];
	st.shared.f32 	[%r12+-4], %f35;
	add.f32 	%f36, %f34, %f35;
	st.shared.f32 	[%r12+12], %f36;
$L__BB0_24:
	setp.gt.s32 	%p17, %r1, 7;
	bar.sync 	0;
	@%p17 bra 	$L__BB0_26;
	ld.shared.f32 	%f37, [%r11+-4];
	ld.shared.f32 	%f38, [%r11+4];
	st.shared.f32 	[%r11+-4], %f38;
	add.f32 	%f39, %f37, %f38;
	st.shared.f32 	[%r11+4], %f39;
$L__BB0_26:
	setp.gt.s32 	%p18, %r1, 15;
	bar.sync 	0;
	@%p18 bra 	$L__BB0_28;
	ld.shared.f32 	%f40, [%r9];
	ld.shared.f32 	%f41, [%r9+4];
	st.shared.f32 	[%r9], %f41;
	add.f32 	%f42, %f40, %f41;
	st.shared.f32 	[%r9+4], %f42;
$L__BB0_28:
	bar.sync 	0;
	ld.shared.f32 	%f46, [%r3];
	mov.b32 	%r33, 0;
$L__BB0_29:
	mul.wide.s32 	%rd7, %r32, 4;
	add.s64 	%rd3, %rd1, %rd7;
	setp.gt.s32 	%p19, %r32, 1325;
	@%p19 bra 	$L__BB0_31;
	ld.global.f32 	%f43, [%rd3+-4];
	st.global.f32 	[%rd3+-4], %f46;
	add.f32 	%f46, %f46, %f43;
$L__BB0_31:
	setp.gt.s32 	%p20, %r32, 1324;
	@%p20 bra 	$L__BB0_33;
	ld.global.f32 	%f44, [%rd3];
	st.global.f32 	[%rd3], %f46;
	add.f32 	%f46, %f46, %f44;
$L__BB0_33:
	add.s32 	%r33, %r33, 2;
	add.s32 	%r32, %r32, 2;
	setp.ne.s32 	%p21, %r33, 42;
	@%p21 bra 	$L__BB0_29;
	ret;

}
	// .globl	_Z24evaluate_showdown_kernelPflPlPsS1_iS_
.visible .entry _Z24evaluate_showdown_kernelPflPlPsS1_iS_(
	.param .u64 .ptr .align 1 _Z24evaluate_showdown_kernelPflPlPsS1_iS__param_0,
	.param .u64 _Z24evaluate_showdown_kernelPflPlPsS1_iS__param_1,
	.param .u64 .ptr .align 1 _Z24evaluate_showdown_kernelPflPlPsS1_iS__param_2,
	.param .u64 .ptr .align 1 _Z24evaluate_showdown_kernelPflPlPsS1_iS__param_3,
	.param .u64 .ptr .align 1 _Z24evaluate_showdown_kernelPflPlPsS1_iS__param_4,
	.param .u32 _Z24evaluate_showdown_kernelPflPlPsS1_iS__param_5,
	.param .u64 .ptr .align 1 _Z24evaluate_showdown_kernelPflPlPsS1_iS__param_6
)
{
	.reg .pred 	%p<87>;
	.reg .b16 	%rs<18>;
	.reg .b32 	%r<140>;
	.reg .b32 	%f<225>;
	.reg .b64 	%rd<69>;
	// demoted variable
	.shared .align 4 .b8 _ZZ15cuda_prefix_sumPfE4temp[128];
	// demoted variable
	.shared .align 4 .b8 _ZZ24evaluate_showdown_kernelPflPlPsS1_iS_E12sorted_range[5308];
	// demoted variable
	.shared .align 4 .b8 _ZZ24evaluate_showdown_kernelPflPlPsS1_iS_E11sorted_eval[5304];
	ld.param.u64 	%rd13, [_Z24evaluate_showdown_kernelPflPlPsS1_iS__param_0];
	ld.param.u64 	%rd12, [_Z24evaluate_showdown_kernelPflPlPsS1_iS__param_1];
	ld.param.u64 	%rd14, [_Z24evaluate_showdown_kernelPflPlPsS1_iS__param_2];
	ld.param.u64 	%rd15, [_Z24evaluate_showdown_kernelPflPlPsS1_iS__param_3];
	ld.param.u64 	%rd16, [_Z24evaluate_showdown_kernelPflPlPsS1_iS__param_4];
	ld.param.u32 	%r56, [_Z24evaluate_showdown_kernelPflPlPsS1_iS__param_5];
	ld.param.u64 	%rd17, [_Z24evaluate_showdown_kernelPflPlPsS1_iS__param_6];
	cvta.to.global.u64 	%rd1, %rd16;
	cvta.to.global.u64 	%rd2, %rd14;
	cvta.to.global.u64 	%rd3, %rd17;
	cvta.to.global.u64 	%rd4, %rd13;
	cvta.to.global.u64 	%rd5, %rd15;
	mov.u32 	%r59, %ctaid.x;
	mov.u32 	%r60, %ntid.x;
	mov.u32 	%r61, %tid.x;
	mad.lo.s32 	%r1, %r59, %r60, %r61;
	mul.lo.s32 	%r138, %r1, 42;
	mul.lo.s32 	%r3, %r1, 168;
	mov.u32 	%r62, _ZZ24evaluate_showdown_kernelPflPlPsS1_iS_E12sorted_range;
	add.s32 	%r4, %r62, %r3;
	add.s64 	%rd6, %rd5, 2;
	mov.b32 	%r125, 4;
	mov.b32 	%r123, 0;
	mov.u32 	%r124, %r138;
$L__BB1_1:
	mul.wide.s32 	%rd18, %r124, 2;
	add.s64 	%rd7, %rd6, %rd18;
	setp.gt.s32 	%p1, %r124, 1325;
	@%p1 bra 	$L__BB1_4;
	add.s32 	%r8, %r4, %r123;
	mov.b32 	%r63, 0;
	st.shared.u32 	[%r8], %r63;
	ld.global.u16 	%rs10, [%rd7+-2];
	cvt.s64.s16 	%rd8, %rs10;
	cvt.s32.s16 	%r64, %rs10;
	mul.wide.s32 	%rd19, %r64, 8;
	add.s64 	%rd20, %rd2, %rd19;
	ld.global.u64 	%rd21, [%rd20];
	and.b64  	%rd22, %rd21, %rd12;
	setp.gt.s64 	%p2, %rd22, 0;
	@%p2 bra 	$L__BB1_4;
	shl.b64 	%rd23, %rd8, 2;
	add.s64 	%rd24, %rd4, %rd23;
	ld.global.f32 	%f91, [%rd24];
	st.shared.f32 	[%r8], %f91;
$L__BB1_4:
	setp.gt.s32 	%p3, %r124, 1324;
	@%p3 bra 	$L__BB1_7;
	add.s32 	%r9, %r4, %r125;
	mov.b32 	%r65, 0;
	st.shared.u32 	[%r9], %r65;
	ld.global.u16 	%rs11, [%rd7];
	cvt.s64.s16 	%rd9, %rs11;
	cvt.s32.s16 	%r66, %rs11;
	mul.wide.s32 	%rd25, %r66, 8;
	add.s64 	%rd26, %rd2, %rd25;
	ld.global.u64 	%rd27, [%rd26];
	and.b64  	%rd28, %rd27, %rd12;
	setp.gt.s64 	%p4, %rd28, 0;
	@%p4 bra 	$L__BB1_7;
	shl.b64 	%rd29, %rd9, 2;
	add.s64 	%rd30, %rd4, %rd29;
	ld.global.f32 	%f92, [%rd30];
	st.shared.f32 	[%r9], %f92;
$L__BB1_7:
	add.s32 	%r125, %r125, 8;
	add.s32 	%r124, %r124, 2;
	add.s32 	%r123, %r123, 8;
	setp.ne.s32 	%p5, %r125, 172;
	@%p5 bra 	$L__BB1_1;
	bar.sync 	0;
	shl.b32 	%r69, %r1, 2;
	mov.u32 	%r70, _ZZ15cuda_prefix_sumPfE4temp;
	add.s32 	%r13, %r70, %r69;
	mov.b32 	%r126, 0;
	st.shared.u32 	[%r13], %r126;
	mov.f32 	%f182, 0f00000000;
	mov.b32 	%r128, 4;
	mov.u32 	%r127, %r138;
$L__BB1_9:
	setp.gt.s32 	%p6, %r1, 30;
	setp.gt.s32 	%p7, %r127, 1325;
	or.pred  	%p8, %p6, %p7;
	@%p8 bra 	$L__BB1_11;
	add.s32 	%r71, %r4, %r126;
	ld.shared.f32 	%f94, [%r71];
	add.f32 	%f182, %f94, %f182;
	st.shared.f32 	[%r13], %f182;
$L__BB1_11:
	setp.gt.s32 	%p9, %r1, 30;
	setp.gt.s32 	%p10, %r127, 1324;
	or.pred  	%p11, %p9, %p10;
	@%p11 bra 	$L__BB1_13;
	add.s32 	%r72, %r4, %r128;
	ld.shared.f32 	%f95, [%r72];
	add.f32 	%f182, %f95, %f182;
	st.shared.f32 	[%r13], %f182;
$L__BB1_13:
	add.s32 	%r128, %r128, 8;
	add.s32 	%r127, %r127, 2;
	add.s32 	%r126, %r126, 8;
	setp.ne.s32 	%p12, %r128, 172;
	@%p12 bra 	$L__BB1_9;
	bar.sync 	0;
	mad.lo.s32 	%r73, %r1, -40, %r138;
	add.s32 	%r20, %r73, 1;
	bar.sync 	0;
	setp.gt.s32 	%p13, %r1, 15;
	add.s32 	%r21, %r13, %r69;
	@%p13 bra 	$L__BB1_16;
	ld.shared.f32 	%f96, [%r21];
	ld.shared.f32 	%f97, [%r21+4];
	add.f32 	%f98, %f96, %f97;
	st.shared.f32 	[%r21+4], %f98;
$L__BB1_16:
	bar.sync 	0;
	setp.gt.s32 	%p14, %r1, 7;
	shl.b32 	%r22, %r20, 3;
	add.s32 	%r23, %r70, %r22;
	@%p14 bra 	$L__BB1_18;
	ld.shared.f32 	%f99, [%r23+-4];
	ld.shared.f32 	%f100, [%r23+4];
	add.f32 	%f101, %f99, %f100;
	st.shared.f32 	[%r23+4], %f101;
$L__BB1_18:
	bar.sync 	0;
	setp.gt.s32 	%p15, %r1, 3;
	add.s32 	%r24, %r23, %r22;
	@%p15 bra 	$L__BB1_20;
	ld.shared.f32 	%f102, [%r24+-4];
	ld.shared.f32 	%f103, [%r24+12];
	add.f32 	%f104, %f102, %f103;
	st.shared.f32 	[%r24+12], %f104;
$L__BB1_20:
	bar.sync 	0;
	setp.gt.s32 	%p16, %r1, 1;
	mad.lo.s32 	%r25, %r20, 24, %r23;
	@%p16 bra 	$L__BB1_22;
	ld.shared.f32 	%f105, [%r25+-4];
	ld.shared.f32 	%f106, [%r25+28];
	add.f32 	%f107, %f105, %f106;
	st.shared.f32 	[%r25+28], %f107;
$L__BB1_22:
	bar.sync 	0;
	setp.gt.s32 	%p17, %r1, 0;
	mad.lo.s32 	%r26, %r20, 56, %r23;
	@%p17 bra 	$L__BB1_24;
	ld.shared.f32 	%f108, [%r26+-4];
	ld.shared.f32 	%f109, [%r26+60];
	add.f32 	%f110, %f108, %f109;
	st.shared.f32 	[%r26+60], %f110;
$L__BB1_24:
	setp.ne.s32 	%p18, %r1, 0;
	@%p18 bra 	$L__BB1_26;
	mov.b32 	%r76, 0;
	st.shared.u32 	[_ZZ15cuda_prefix_sumPfE4temp+124], %r76;
$L__BB1_26:
	setp.gt.s32 	%p19, %r1, 0;
	bar.sync 	0;
	@%p19 bra 	$L__BB1_28;
	ld.shared.f32 	%f111, [%r26+-4];
	ld.shared.f32 	%f112, [%r26+60];
	st.shared.f32 	[%r26+-4], %f112;
	add.f32 	%f113, %f111, %f112;
	st.shared.f32 	[%r26+60], %f113;
$L__BB1_28:
	setp.gt.s32 	%p20, %r1, 1;
	bar.sync 	0;
	@%p20 bra 	$L__BB1_30;
	ld.shared.f32 	%f114, [%r25+-4];
	ld.shared.f32 	%f115, [%r25+28];
	st.shared.f32 	[%r25+-4], %f115;
	add.f32 	%f116, %f114, %f115;
	st.shared.f32 	[%r25+28], %f116;
$L__BB1_30:
	setp.gt.s32 	%p21, %r1, 3;
	bar.sync 	0;
	@%p21 bra 	$L__BB1_32;
	ld.shared.f32 	%f117, [%r24+-4];
	ld.shared.f32 	%f118, [%r24+12];
	st.shared.f32 	[%r24+-4], %f118;
	add.f32 	%f119, %f117, %f118;
	st.shared.f32 	[%r24+12], %f119;
$L__BB1_32:
	setp.gt.s32 	%p22, %r1, 7;
	bar.sync 	0;
	@%p22 bra 	$L__BB1_34;
	ld.shared.f32 	%f120, [%r23+-4];
	ld.shared.f32 	%f121, [%r23+4];
	st.shared.f32 	[%r23+-4], %f121;
	add.f32 	%f122, %f120, %f121;
	st.shared.f32 	[%r23+4], %f122;
$L__BB1_34:
	setp.gt.s32 	%p23, %r1, 15;
	bar.sync 	0;
	@%p23 bra 	$L__BB1_36;
	ld.shared.f32 	%f123, [%r21];
	ld.shared.f32 	%f124, [%r21+4];
	st.shared.f32 	[%r21], %f124;
	add.f32 	%f125, %f123, %f124;
	st.shared.f32 	[%r21+4], %f125;
$L__BB1_36:
	bar.sync 	0;
	ld.shared.f32 	%f185, [%r13];
	setp.gt.s32 	%p24, %r1, 31;
	shl.b32 	%r77, %r138, 2;
	add.s32 	%r27, %r62, %r77;
	@%p24 bra 	$L__BB1_38;
	ld.shared.f32 	%f126, [%r27];
	st.shared.f32 	[%r27], %f185;
	add.f32 	%f185, %f185, %f126;
$L__BB1_38:
	setp.gt.s32 	%p25, %r1, 31;
	@%p25 bra 	$L__BB1_40;
	ld.shared.f32 	%f127, [%r27+4];
	st.shared.f32 	[%r27+4], %f185;
	add.f32 	%f185, %f185, %f127;
$L__BB1_40:
	setp.gt.s32 	%p26, %r1, 31;
	@%p26 bra 	$L__BB1_42;
	ld.shared.f32 	%f128, [%r27+8];
	st.shared.f32 	[%r27+8], %f185;
	add.f32 	%f185, %f185, %f128;
$L__BB1_42:
	setp.gt.s32 	%p27, %r1, 31;
	@%p27 bra 	$L__BB1_44;
	ld.shared.f32 	%f129, [%r27+12];
	st.shared.f32 	[%r27+12], %f185;
	add.f32 	%f185, %f185, %f129;
$L__BB1_44:
	setp.gt.s32 	%p28, %r1, 31;
	@%p28 bra 	$L__BB1_46;
	ld.shared.f32 	%f130, [%r27+16];
	st.shared.f32 	[%r27+16], %f185;
	add.f32 	%f185, %f185, %f130;
$L__BB1_46:
	setp.gt.s32 	%p29, %r1, 31;
	@%p29 bra 	$L__BB1_48;
	ld.shared.f32 	%f131, [%r27+20];
	st.shared.f32 	[%r27+20], %f185;
	add.f32 	%f185, %f185, %f131;
$L__BB1_48:
	setp.gt.s32 	%p30, %r1, 31;
	@%p30 bra 	$L__BB1_50;
	ld.shared.f32 	%f132, [%r27+24];
	st.shared.f32 	[%r27+24], %f185;
	add.f32 	%f185, %f185, %f132;
$L__BB1_50:
	setp.gt.s32 	%p31, %r1, 31;
	@%p31 bra 	$L__BB1_52;
	ld.shared.f32 	%f133, [%r27+28];
	st.shared.f32 	[%r27+28], %f185;
	add.f32 	%f185, %f185, %f133;
$L__BB1_52:
	setp.gt.s32 	%p32, %r1, 31;
	@%p32 bra 	$L__BB1_54;
	ld.shared.f32 	%f134, [%r27+32];
	st.shared.f32 	[%r27+32], %f185;
	add.f32 	%f185, %f185, %f134;
$L__BB1_54:
	setp.gt.s32 	%p33, %r1, 31;
	@%p33 bra 	$L__BB1_56;
	ld.shared.f32 	%f135, [%r27+36];
	st.shared.f32 	[%r27+36], %f185;
	add.f32 	%f185, %f185, %f135;
$L__BB1_56:
	setp.gt.s32 	%p34, %r1, 31;
	@%p34 bra 	$L__BB1_58;
	ld.shared.f32 	%f136, [%r27+40];
	st.shared.f32 	[%r27+40], %f185;
	add.f32 	%f185, %f185, %f136;
$L__BB1_58:
	setp.gt.s32 	%p35, %r1, 31;
	@%p35 bra 	$L__BB1_60;
	ld.shared.f32 	%f137, [%r27+44];
	st.shared.f32 	[%r27+44], %f185;
	add.f32 	%f185, %f185, %f137;
$L__BB1_60:
	setp.gt.s32 	%p36, %r1, 31;
	@%p36 bra 	$L__BB1_62;
	ld.shared.f32 	%f138, [%r27+48];
	st.shared.f32 	[%r27+48], %f185;
	add.f32 	%f185, %f185, %f138;
$L__BB1_62:
	setp.gt.s32 	%p37, %r1, 31;
	@%p37 bra 	$L__BB1_64;
	ld.shared.f32 	%f139, [%r27+52];
	st.shared.f32 	[%r27+52], %f185;
	add.f32 	%f185, %f185, %f139;
$L__BB1_64:
	setp.gt.s32 	%p38, %r1, 31;
	@%p38 bra 	$L__BB1_66;
	ld.shared.f32 	%f140, [%r27+56];
	st.shared.f32 	[%r27+56], %f185;
	add.f32 	%f185, %f185, %f140;
$L__BB1_66:
	setp.gt.s32 	%p39, %r1, 31;
	@%p39 bra 	$L__BB1_68;
	ld.shared.f32 	%f141, [%r27+60];
	st.shared.f32 	[%r27+60], %f185;
	add.f32 	%f185, %f185, %f141;
$L__BB1_68:
	setp.gt.s32 	%p40, %r1, 31;
	@%p40 bra 	$L__BB1_70;
	ld.shared.f32 	%f142, [%r27+64];
	st.shared.f32 	[%r27+64], %f185;
	add.f32 	%f185, %f185, %f142;
$L__BB1_70:
	setp.gt.s32 	%p41, %r1, 31;
	@%p41 bra 	$L__BB1_72;
	ld.shared.f32 	%f143, [%r27+68];
	st.shared.f32 	[%r27+68], %f185;
	add.f32 	%f185, %f185, %f143;
$L__BB1_72:
	setp.gt.s32 	%p42, %r1, 31;
	@%p42 bra 	$L__BB1_74;
	ld.shared.f32 	%f144, [%r27+72];
	st.shared.f32 	[%r27+72], %f185;
	add.f32 	%f185, %f185, %f144;
$L__BB1_74:
	setp.gt.s32 	%p43, %r1, 31;
	@%p43 bra 	$L__BB1_76;
	ld.shared.f32 	%f145, [%r27+76];
	st.shared.f32 	[%r27+76], %f185;
	add.f32 	%f185, %f185, %f145;
$L__BB1_76:
	setp.gt.s32 	%p44, %r1, 31;
	@%p44 bra 	$L__BB1_78;
	ld.shared.f32 	%f146, [%r27+80];
	st.shared.f32 	[%r27+80], %f185;
	add.f32 	%f185, %f185, %f146;
$L__BB1_78:
	setp.gt.s32 	%p45, %r1, 31;
	@%p45 bra 	$L__BB1_80;
	ld.shared.f32 	%f147, [%r27+84];
	st.shared.f32 	[%r27+84], %f185;
	add.f32 	%f185, %f185, %f147;
$L__BB1_80:
	setp.gt.s32 	%p46, %r1, 31;
	@%p46 bra 	$L__BB1_82;
	ld.shared.f32 	%f148, [%r27+88];
	st.shared.f32 	[%r27+88], %f185;
	add.f32 	%f185, %f185, %f148;
$L__BB1_82:
	setp.gt.s32 	%p47, %r1, 31;
	@%p47 bra 	$L__BB1_84;
	ld.shared.f32 	%f149, [%r27+92];
	st.shared.f32 	[%r27+92], %f185;
	add.f32 	%f185, %f185, %f149;
$L__BB1_84:
	setp.gt.s32 	%p48, %r1, 30;
	@%p48 bra 	$L__BB1_86;
	ld.shared.f32 	%f150, [%r27+96];
	st.shared.f32 	[%r27+96], %f185;
	add.f32 	%f185, %f185, %f150;
$L__BB1_86:
	setp.gt.s32 	%p49, %r1, 30;
	@%p49 bra 	$L__BB1_88;
	ld.shared.f32 	%f151, [%r27+100];
	st.shared.f32 	[%r27+100], %f185;
	add.f32 	%f185, %f185, %f151;
$L__BB1_88:
	setp.gt.s32 	%p50, %r1, 30;
	@%p50 bra 	$L__BB1_90;
	ld.shared.f32 	%f152, [%r27+104];
	st.shared.f32 	[%r27+104], %f185;
	add.f32 	%f185, %f185, %f152;
$L__BB1_90:
	setp.gt.s32 	%p51, %r1, 30;
	@%p51 bra 	$L__BB1_92;
	ld.shared.f32 	%f153, [%r27+108];
	st.shared.f32 	[%r27+108], %f185;
	add.f32 	%f185, %f185, %f153;
$L__BB1_92:
	setp.gt.s32 	%p52, %r1, 30;
	@%p52 bra 	$L__BB1_94;
	ld.shared.f32 	%f154, [%r27+112];
	st.shared.f32 	[%r27+112], %f185;
	add.f32 	%f185, %f185, %f154;
$L__BB1_94:
	setp.gt.s32 	%p53, %r1, 30;
	@%p53 bra 	$L__BB1_96;
	ld.shared.f32 	%f155, [%r27+116];
	st.shared.f32 	[%r27+116], %f185;
	add.f32 	%f185, %f185, %f155;
$L__BB1_96:
	setp.gt.s32 	%p54, %r1, 30;
	@%p54 bra 	$L__BB1_98;
	ld.shared.f32 	%f156, [%r27+120];
	st.shared.f32 	[%r27+120], %f185;
	add.f32 	%f185, %f185, %f156;
$L__BB1_98:
	setp.gt.s32 	%p55, %r1, 30;
	@%p55 bra 	$L__BB1_100;
	ld.shared.f32 	%f157, [%r27+124];
	st.shared.f32 	[%r27+124], %f185;
	add.f32 	%f185, %f185, %f157;
$L__BB1_100:
	setp.gt.s32 	%p56, %r1, 30;
	@%p56 bra 	$L__BB1_102;
	ld.shared.f32 	%f158, [%r27+128];
	st.shared.f32 	[%r27+128], %f185;
	add.f32 	%f185, %f185, %f158;
$L__BB1_102:
	setp.gt.s32 	%p57, %r1, 30;
	@%p57 bra 	$L__BB1_104;
	ld.shared.f32 	%f159, [%r27+132];
	st.shared.f32 	[%r27+132], %f185;
	add.f32 	%f185, %f185, %f159;
$L__BB1_104:
	setp.gt.s32 	%p58, %r1, 30;
	@%p58 bra 	$L__BB1_106;
	ld.shared.f32 	%f160, [%r27+136];
	st.shared.f32 	[%r27+136], %f185;
	add.f32 	%f185, %f185, %f160;
$L__BB1_106:
	setp.gt.s32 	%p59, %r1, 30;
	@%p59 bra 	$L__BB1_108;
	ld.shared.f32 	%f161, [%r27+140];
	st.shared.f32 	[%r27+140], %f185;
	add.f32 	%f185, %f185, %f161;
$L__BB1_108:
	setp.gt.s32 	%p60, %r1, 30;
	@%p60 bra 	$L__BB1_110;
	ld.shared.f32 	%f162, [%r27+144];
	st.shared.f32 	[%r27+144], %f185;
	add.f32 	%f185, %f185, %f162;
$L__BB1_110:
	setp.gt.s32 	%p61, %r1, 30;
	@%p61 bra 	$L__BB1_112;
	ld.shared.f32 	%f163, [%r27+148];
	st.shared.f32 	[%r27+148], %f185;
	add.f32 	%f185, %f185, %f163;
$L__BB1_112:
	setp.gt.s32 	%p62, %r1, 30;
	@%p62 bra 	$L__BB1_114;
	ld.shared.f32 	%f164, [%r27+152];
	st.shared.f32 	[%r27+152], %f185;
	add.f32 	%f185, %f185, %f164;
$L__BB1_114:
	setp.gt.s32 	%p63, %r1, 30;
	@%p63 bra 	$L__BB1_116;
	ld.shared.f32 	%f165, [%r27+156];
	st.shared.f32 	[%r27+156], %f185;
	add.f32 	%f185, %f185, %f165;
$L__BB1_116:
	setp.gt.s32 	%p64, %r1, 30;
	@%p64 bra 	$L__BB1_118;
	ld.shared.f32 	%f166, [%r27+160];
	st.shared.f32 	[%r27+160], %f185;
	add.f32 	%f185, %f185, %f166;
$L__BB1_118:
	setp.gt.s32 	%p65, %r1, 30;
	@%p65 bra 	$L__BB1_120;
	st.shared.f32 	[%r27+164], %f185;
$L__BB1_120:
	setp.ne.s32 	%p66, %r1, 0;
	@%p66 bra 	$L__BB1_122;
	ld.shared.f32 	%f167, [_ZZ24evaluate_showdown_kernelPflPlPsS1_iS_E12sorted_range+5300];
	ld.global.s16 	%r79, [%rd5+2650];
	mul.wide.s32 	%rd31, %r79, 4;
	add.s64 	%rd32, %rd4, %rd31;
	ld.global.f32 	%f168, [%rd32];
	add.f32 	%f169, %f167, %f168;
	st.shared.f32 	[_ZZ24evaluate_showdown_kernelPflPlPsS1_iS_E12sorted_range+5304], %f169;
$L__BB1_122:
	bar.sync 	0;
	setp.eq.s32 	%p67, %r56, 0;
	ld.shared.f32 	%f89, [_ZZ24evaluate_showdown_kernelPflPlPsS1_iS_E12sorted_range+5304];
	@%p67 bra 	$L__BB1_130;
	mov.b32 	%r132, 0;
	mov.u32 	%r82, _ZZ24evaluate_showdown_kernelPflPlPsS1_iS_E11sorted_eval;
$L__BB1_124:
	add.s32 	%r38, %r132, %r138;
	setp.gt.s32 	%p68, %r38, 1325;
	@%p68 bra 	$L__BB1_147;
	shl.b32 	%r81, %r38, 2;
	add.s32 	%r39, %r82, %r81;
	mov.b32 	%r83, 0;
	st.shared.u32 	[%r39], %r83;
	mul.wide.s32 	%rd33, %r38, 2;
	add.s64 	%rd34, %rd5, %rd33;
	ld.global.s16 	%r84, [%rd34];
	mul.wide.s32 	%rd35, %r84, 8;
	add.s64 	%rd36, %rd2, %rd35;
	ld.global.u64 	%rd37, [%rd36];
	and.b64  	%rd38, %rd37, %rd12;
	setp.gt.s64 	%p69, %rd38, 0;
	@%p69 bra 	$L__BB1_147;
	cvt.u16.u32 	%rs1, %r38;
	mov.b32 	%r133, 0;
	mov.u32 	%r134, %r56;
$L__BB1_127:
	add.s32 	%r86, %r133, 1;
	setp.ne.s32 	%p70, %r86, %r134;
	@%p70 bra 	$L__BB1_138;
	mul.wide.s32 	%rd43, %r134, 2;
	add.s64 	%rd44, %rd1, %rd43;
	ld.global.u16 	%rs16, [%rd44];
	setp.le.s16 	%p73, %rs16, %rs1;
	@%p73 bra 	$L__BB1_140;
	mul.wide.s32 	%rd45, %r133, 2;
	add.s64 	%rd46, %rd1, %rd45;
	ld.global.u16 	%rs16, [%rd46];
	bra.uni 	$L__BB1_140;
$L__BB1_130:
	mov.u32 	%r105, _ZZ24evaluate_showdown_kernelPflPlPsS1_iS_E11sorted_eval;
	add.s32 	%r28, %r105, %r3;
	mov.b32 	%r131, 4;
	mov.b32 	%r129, 0;
	mov.u32 	%r130, %r138;
$L__BB1_131:
	mul.wide.s32 	%rd55, %r130, 2;
	add.s64 	%rd10, %rd6, %rd55;
	setp.gt.s32 	%p79, %r130, 1325;
	@%p79 bra 	$L__BB1_134;
	add.s32 	%r32, %r28, %r129;
	mov.b32 	%r106, 0;
	st.shared.u32 	[%r32], %r106;
	ld.global.s16 	%r107, [%rd10+-2];
	mul.wide.s32 	%rd56, %r107, 8;
	add.s64 	%rd57, %rd2, %rd56;
	ld.global.u64 	%rd58, [%rd57];
	and.b64  	%rd59, %rd58, %rd12;
	setp.gt.s64 	%p80, %rd59, 0;
	@%p80 bra 	$L__BB1_134;
	ld.global.u16 	%rs14, [%rd1];
	mul.wide.s16 	%r108, %rs14, 4;
	add.s32 	%r110, %r62, %r108;
	ld.shared.f32 	%f173, [%r110];
	sub.f32 	%f174, %f89, %f173;
	sub.f32 	%f175, %f173, %f174;
	st.shared.f32 	[%r32], %f175;
$L__BB1_134:
	setp.gt.s32 	%p81, %r130, 1324;
	@%p81 bra 	$L__BB1_137;
	add.s32 	%r33, %r28, %r131;
	mov.b32 	%r111, 0;
	st.shared.u32 	[%r33], %r111;
	ld.global.s16 	%r112, [%rd10];
	mul.wide.s32 	%rd60, %r112, 8;
	add.s64 	%rd61, %rd2, %rd60;
	ld.global.u64 	%rd62, [%rd61];
	and.b64  	%rd63, %rd62, %rd12;
	setp.gt.s64 	%p82, %rd63, 0;
	@%p82 bra 	$L__BB1_137;
	ld.global.u16 	%rs15, [%rd1];
	mul.wide.s16 	%r113, %rs15, 4;
	add.s32 	%r115, %r62, %r113;
	ld.shared.f32 	%f176, [%r115];
	sub.f32 	%f177, %f89, %f176;
	sub.f32 	%f178, %f176, %f177;
	st.shared.f32 	[%r33], %f178;
$L__BB1_137:
	add.s32 	%r131, %r131, 8;
	add.s32 	%r130, %r130, 2;
	add.s32 	%r129, %r129, 8;
	setp.eq.s32 	%p83, %r131, 172;
	@%p83 bra 	$L__BB1_148;
	bra.uni 	$L__BB1_131;
$L__BB1_138:
	add.s32 	%r87, %r133, %r134;
	shr.u32 	%r88, %r87, 31;
	add.s32 	%r89, %r87, %r88;
	shr.s32 	%r90, %r89, 1;
	mul.wide.s32 	%rd39, %r90, 2;
	add.s64 	%rd40, %rd1, %rd39;
	ld.global.u16 	%rs12, [%rd40];
	setp.lt.s16 	%p71, %rs12, %rs1;
	selp.b32 	%r134, %r134, %r90, %p71;
	selp.b32 	%r133, %r90, %r133, %p71;
	setp.eq.s32 	%p72, %r134, %r133;
	@%p72 bra 	$L__BB1_139;
	bra.uni 	$L__BB1_127;
$L__BB1_139:
	mul.wide.s32 	%rd41, %r134, 2;
	add.s64 	%rd42, %rd1, %rd41;
	ld.global.u16 	%rs16, [%rd42];
$L__BB1_140:
	mul.wide.s16 	%r92, %rs16, 4;
	add.s32 	%r94, %r62, %r92;
	ld.shared.f32 	%f90, [%r94];
	mov.b32 	%r135, 0;
	mov.u32 	%r136, %r56;
$L__BB1_141:
	add.s32 	%r95, %r135, 1;
	setp.ne.s32 	%p74, %r95, %r136;
	@%p74 bra 	$L__BB1_144;
	mul.wide.s32 	%rd51, %r135, 2;
	add.s64 	%rd52, %rd1, %rd51;
	ld.global.u16 	%rs17, [%rd52];
	setp.gt.s16 	%p77, %rs17, %rs1;
	@%p77 bra 	$L__BB1_146;
	mul.wide.s32 	%rd53, %r136, 2;
	add.s64 	%rd54, %rd1, %rd53;
	ld.global.u16 	%rs17, [%rd54];
	bra.uni 	$L__BB1_146;
$L__BB1_144:
	add.s32 	%r96, %r135, %r136;
	shr.u32 	%r97, %r96, 31;
	add.s32 	%r98, %r96, %r97;
	shr.s32 	%r99, %r98, 1;
	mul.wide.s32 	%rd47, %r99, 2;
	add.s64 	%rd48, %rd1, %rd47;
	ld.global.u16 	%rs13, [%rd48];
	setp.gt.s16 	%p75, %rs13, %rs1;
	selp.b32 	%r136, %r99, %r136, %p75;
	selp.b32 	%r135, %r135, %r99, %p75;
	setp.eq.s32 	%p76, %r136, %r135;
	@%p76 bra 	$L__BB1_145;
	bra.uni 	$L__BB1_141;
$L__BB1_145:
	mul.wide.s32 	%rd49, %r136, 2;
	add.s64 	%rd50, %rd1, %rd49;
	ld.global.u16 	%rs17, [%rd50];
$L__BB1_146:
	mul.wide.s16 	%r100, %rs17, 4;
	add.s32 	%r102, %r62, %r100;
	ld.shared.f32 	%f170, [%r102];
	sub.f32 	%f171, %f89, %f170;
	sub.f32 	%f172, %f90, %f171;
	st.shared.f32 	[%r39], %f172;
$L__BB1_147:
	add.s32 	%r132, %r132, 1;
	setp.ne.s32 	%p78, %r132, 42;
	@%p78 bra 	$L__BB1_124;
$L__BB1_148:
	bar.sync 	0;
	mov.u32 	%r118, _ZZ24evaluate_showdown_kernelPflPlPsS1_iS_E11sorted_eval;
	add.s32 	%r49, %r118, %r3;
	mov.b32 	%r139, 4;
	mov.b32 	%r137, 0;
$L__BB1_149:
	mul.wide.s32 	%rd64, %r138, 2;
	add.s64 	%rd11, %rd6, %rd64;
	setp.gt.s32 	%p84, %r138, 1325;
	@%p84 bra 	$L__BB1_151;
	add.s32 	%r119, %r49, %r137;
	ld.shared.f32 	%f179, [%r119];
	ld.global.s16 	%r120, [%rd11+-2];
	mul.wide.s32 	%rd65, %r120, 4;
	add.s64 	%rd66, %rd3, %rd65;
	st.global.f32 	[%rd66], %f179;
$L__BB1_151:
	setp.gt.s32 	%p85, %r138, 1324;
	@%p85 bra 	$L__BB1_153;
	add.s32 	%r121, %r49, %r139;
	ld.shared.f32 	%f180, [%r121];
	ld.global.s16 	%r122, [%rd11];
	mul.wide.s32 	%rd67, %r122, 4;
	add.s64 	%rd68, %rd3, %rd67;
	st.global.f32 	[%rd68], %f180;
$L__BB1_153:
	add.s32 	%r139, %r139, 8;
	add.s32 	%r138, %r138, 2;
	add.s32 	%r137, %r137, 8;
	setp.ne.s32 	%p86, %r139, 172;
	@%p86 bra 	$L__BB1_149;
	ret;

}


// ===== COMPILED SASS (sm_100) =====

	.target	sm_100

	.elftype	@"ET_EXEC"


//--------------------- .note.nv.tkinfo           --------------------------
	.section	.note.nv.tkinfo,"",@"SHT_NOTE"
	.sectionflags	@"SHF_NOTE_NV_TKINFO"
	.tkinfo
        /*0018*/ 	.word	0x00000002
        /*0030*/ 	.string	""
        /*0030*/ 	.string	"ptxas"
        /*0030*/ 	.string	"Cuda compilation tools, release 13.0, V13.0.88"
        /*0030*/ 	.string	"Build cuda_13.0.r13.0/compiler.36424714_0"
        /*0030*/ 	.string	"-arch sm_100 -m 64 "



//--------------------- .note.nv.cuinfo           --------------------------
	.section	.note.nv.cuinfo,"",@"SHT_NOTE"
	.sectionflags	@"SHF_NOTE_NV_CUINFO"
        /*0018*/ 	.short	0x0002
        /*001a*/ 	.short	0x0064
        /*001c*/ 	.short	0x0082
	.zero		2


//--------------------- .nv.info                  --------------------------
	.section	.nv.info,"",@"SHT_CUDA_INFO"
	.align	4


	//----- nvinfo : EIATTR_REGCOUNT
	.align		4
        /*0000*/ 	.byte	0x04, 0x2f
        /*0002*/ 	.short	(.L_1 - .L_0)
	.align		4
.L_0:
        /*0004*/ 	.word	index@(_Z14gpu_prefix_sumPf)
        /*0008*/ 	.word	0x00000050


	//----- nvinfo : EIATTR_FRAME_SIZE
	.align		4
.L_1:
        /*000c*/ 	.byte	0x04, 0x11
        /*000e*/ 	.short	(.L_3 - .L_2)
	.align		4
.L_2:
        /*0010*/ 	.word	index@(_Z14gpu_prefix_sumPf)
        /*0014*/ 	.word	0x00000000


	//----- nvinfo : EIATTR_REGCOUNT
	.align		4
.L_3:
        /*0018*/ 	.byte	0x04, 0x2f
        /*001a*/ 	.short	(.L_5 - .L_4)
	.align		4
.L_4:
        /*001c*/ 	.word	index@(_Z24evaluate_showdown_kernelPflPlPsS1_iS_)
        /*0020*/ 	.word	0x0000001c


	//----- nvinfo : EIATTR_FRAME_SIZE
	.align		4
.L_5:
        /*0024*/ 	.byte	0x04, 0x11
        /*0026*/ 	.short	(.L_7 - .L_6)
	.align		4
.L_6:
        /*0028*/ 	.word	index@(_Z24evaluate_showdown_kernelPflPlPsS1_iS_)
        /*002c*/ 	.word	0x00000000


	//----- nvinfo : EIATTR_MIN_STACK_SIZE
	.align		4
.L_7:
        /*0030*/ 	.byte	0x04, 0x12
        /*0032*/ 	.short	(.L_9 - .L_8)
	.align		4
.L_8:
        /*0034*/ 	.word	index@(_Z24evaluate_showdown_kernelPflPlPsS1_iS_)
        /*0038*/ 	.word	0x00000000


	//----- nvinfo : EIATTR_MIN_STACK_SIZE
	.align		4
.L_9:
        /*003c*/ 	.byte	0x04, 0x12
        /*003e*/ 	.short	(.L_11 - .L_10)
	.align		4
.L_10:
        /*0040*/ 	.word	index@(_Z14gpu_prefix_sumPf)
        /*0044*/ 	.word	0x00000000
.L_11:


//--------------------- .nv.compat                --------------------------
	.section	.nv.compat,"",@"SHT_CUDA_COMPAT_INFO"
	.align	4
        /*0000*/ 	.byte	0x02, 0x09, 0x00, 0x00, 0x02, 0x02, 0x01, 0x00, 0x02, 0x05, 0x05, 0x00, 0x03, 0x07, 0x01, 0x01
        /*0010*/ 	.byte	0x02, 0x03, 0x00, 0x00, 0x02, 0x06, 0x01, 0x00, 0x04, 0x0b, 0x08, 0x00, 0x09, 0x00, 0x00, 0x00
        /*0020*/ 	.byte	0x00, 0x00, 0x00, 0x00


//--------------------- .nv.info._Z24evaluate_showdown_kernelPflPlPsS1_iS_ --------------------------
	.section	.nv.info._Z24evaluate_showdown_kernelPflPlPsS1_iS_,"",@"SHT_CUDA_INFO"
	.sectionflags	@""
	.align	4


	//----- nvinfo : EIATTR_CUDA_API_VERSION
	.align		4
        /*0000*/ 	.byte	0x04, 0x37
        /*0002*/ 	.short	(.L_13 - .L_12)
.L_12:
        /*0004*/ 	.word	0x00000082


	//----- nvinfo : EIATTR_KPARAM_INFO
	.align		4
.L_13:
        /*0008*/ 	.byte	0x04, 0x17
        /*000a*/ 	.short	(.L_15 - .L_14)
.L_14:
        /*000c*/ 	.word	0x00000000
        /*0010*/ 	.short	0x0006
        /*0012*/ 	.short	0x0030
        /*0014*/ 	.byte	0x00, 0xf5, 0x21, 0x00


	//----- nvinfo : EIATTR_KPARAM_INFO
	.align		4
.L_15:
        /*0018*/ 	.byte	0x04, 0x17
        /*001a*/ 	.short	(.L_17 - .L_16)
.L_16:
        /*001c*/ 	.word	0x00000000
        /*0020*/ 	.short	0x0005
        /*0022*/ 	.short	0x0028
        /*0024*/ 	.byte	0x00, 0xf0, 0x11, 0x00


	//----- nvinfo : EIATTR_KPARAM_INFO
	.align		4
.L_17:
        /*0028*/ 	.byte	0x04, 0x17
        /*002a*/ 	.short	(.L_19 - .L_18)
.L_18:
        /*002c*/ 	.word	0x00000000
        /*0030*/ 	.short	0x0004
        /*0032*/ 	.short	0x0020
        /*0034*/ 	.byte	0x00, 0xf5, 0x21, 0x00


	//----- nvinfo : EIATTR_KPARAM_INFO
	.align		4
.L_19:
        /*0038*/ 	.byte	0x04, 0x17
        /*003a*/ 	.short	(.L_21 - .L_20)
.L_20:
        /*003c*/ 	.word	0x00000000
        /*0040*/ 	.short	0x0003
        /*0042*/ 	.short	0x0018
        /*0044*/ 	.byte	0x00, 0xf5, 0x21, 0x00


	//----- nvinfo : EIATTR_KPARAM_INFO
	.align		4
.L_21:
        /*0048*/ 	.byte	0x04, 0x17
        /*004a*/ 	.short	(.L_23 - .L_22)
.L_22:
        /*004c*/ 	.word	0x00000000
        /*0050*/ 	.short	0x0002
        /*0052*/ 	.short	0x0010
        /*0054*/ 	.byte	0x00, 0xf5, 0x21, 0x00


	//----- nvinfo : EIATTR_KPARAM_INFO
	.align		4
.L_23:
        /*0058*/ 	.byte	0x04, 0x17
        /*005a*/ 	.short	(.L_25 - .L_24)
.L_24:
        /*005c*/ 	.word	0x00000000
        /*0060*/ 	.short	0x0001
        /*0062*/ 	.short	0x0008
        /*0064*/ 	.byte	0x00, 0xf0, 0x21, 0x00


	//----- nvinfo : EIATTR_KPARAM_INFO
	.align		4
.L_25:
        /*0068*/ 	.byte	0x04, 0x17
        /*006a*/ 	.short	(.L_27 - .L_26)
.L_26:
        /*006c*/ 	.word	0x00000000
        /*0070*/ 	.short	0x0000
        /*0072*/ 	.short	0x0000
        /*0074*/ 	.byte	0x00, 0xf5, 0x21, 0x00


	//----- nvinfo : EIATTR_SPARSE_MMA_MASK
	.align		4
.L_27:
        /*0078*/ 	.byte	0x03, 0x50
        /*007a*/ 	.short	0x0000


	//----- nvinfo : EIATTR_MAXREG_COUNT
	.align		4
        /*007c*/ 	.byte	0x03, 0x1b
        /*007e*/ 	.short	0x00ff


	//----- nvinfo : EIATTR_NUM_BARRIERS
	.align		4
        /*0080*/ 	.byte	0x02, 0x4c
        /*0082*/ 	.byte	0x01
	.zero		1


	//----- nvinfo : EIATTR_MERCURY_ISA_VERSION
	.align		4
        /*0084*/ 	.byte	0x03, 0x5f
        /*0086*/ 	.short	0x0101


	//----- nvinfo : EIATTR_VRC_CTA_INIT_COUNT
	.align		4
        /*0088*/ 	.byte	0x02, 0x4a
	.zero		1
	.zero		1


	//----- nvinfo : EIATTR_EXIT_INSTR_OFFSETS
	.align		4
        /*008c*/ 	.byte	0x04, 0x1c
        /*008e*/ 	.short	(.L_29 - .L_28)


	//   ....[0]....
.L_28:
        /*0090*/ 	.word	0x00004040


	//   ....[1]....
        /*0094*/ 	.word	0x000040a0


	//----- nvinfo : EIATTR_CRS_STACK_SIZE
	.align		4
.L_29:
        /*0098*/ 	.byte	0x04, 0x1e
        /*009a*/ 	.short	(.L_31 - .L_30)
.L_30:
        /*009c*/ 	.word	0x00000000


	//----- nvinfo : EIATTR_CBANK_PARAM_SIZE
	.align		4
.L_31:
        /*00a0*/ 	.byte	0x03, 0x19
        /*00a2*/ 	.short	0x0038


	//----- nvinfo : EIATTR_PARAM_CBANK
	.align		4
        /*00a4*/ 	.byte	0x04, 0x0a
        /*00a6*/ 	.short	(.L_33 - .L_32)
	.align		4
.L_32:
        /*00a8*/ 	.word	index@(.nv.constant0._Z24evaluate_showdown_kernelPflPlPsS1_iS_)
        /*00ac*/ 	.short	0x0380
        /*00ae*/ 	.short	0x0038


	//----- nvinfo : EIATTR_SW_WAR
	.align		4
.L_33:
        /*00b0*/ 	.byte	0x04, 0x36
        /*00b2*/ 	.short	(.L_35 - .L_34)
.L_34:
        /*00b4*/ 	.word	0x00000008
.L_35:


//--------------------- .nv.info._Z14gpu_prefix_sumPf --------------------------
	.section	.nv.info._Z14gpu_prefix_sumPf,"",@"SHT_CUDA_INFO"
	.sectionflags	@""
	.align	4


	//----- nvinfo : EIATTR_CUDA_API_VERSION
	.align		4
        /*0000*/ 	.byte	0x04, 0x37
        /*0002*/ 	.short	(.L_37 - .L_36)
.L_36:
        /*0004*/ 	.word	0x00000082


	//----- nvinfo : EIATTR_KPARAM_INFO
	.align		4
.L_37:
        /*0008*/ 	.byte	0x04, 0x17
        /*000a*/ 	.short	(.L_39 - .L_38)
.L_38:
        /*000c*/ 	.word	0x00000000
        /*0010*/ 	.short	0x0000
        /*0012*/ 	.short	0x0000
        /*0014*/ 	.byte	0x00, 0xf5, 0x21, 0x00


	//----- nvinfo : EIATTR_SPARSE_MMA_MASK
	.align		4
.L_39:
        /*0018*/ 	.byte	0x03, 0x50
        /*001a*/ 	.short	0x0000


	//----- nvinfo : EIATTR_MAXREG_COUNT
	.align		4
        /*001c*/ 	.byte	0x03, 0x1b
        /*001e*/ 	.short	0x00ff


	//----- nvinfo : EIATTR_NUM_BARRIERS
	.align		4
        /*0020*/ 	.byte	0x02, 0x4c
        /*0022*/ 	.byte	0x01
	.zero		1


	//----- nvinfo : EIATTR_MERCURY_ISA_VERSION
	.align		4
        /*0024*/ 	.byte	0x03, 0x5f
        /*0026*/ 	.short	0x0101


	//----- nvinfo : EIATTR_VRC_CTA_INIT_COUNT
	.align		4
        /*0028*/ 	.byte	0x02, 0x4a
	.zero		1
	.zero		1


	//----- nvinfo : EIATTR_EXIT_INSTR_OFFSETS
	.align		4
        /*002c*/ 	.byte	0x04, 0x1c
        /*002e*/ 	.short	(.L_41 - .L_40)


	//   ....[0]....
.L_40:
        /*0030*/ 	.word	0x00002270


	//   ....[1]....
        /*0034*/ 	.word	0x00002290


	//----- nvinfo : EIATTR_CRS_STACK_SIZE
	.align		4
.L_41:
        /*0038*/ 	.byte	0x04, 0x1e
        /*003a*/ 	.short	(.L_43 - .L_42)
.L_42:
        /*003c*/ 	.word	0x00000000


	//----- nvinfo : EIATTR_CBANK_PARAM_SIZE
	.align		4
.L_43:
        /*0040*/ 	.byte	0x03, 0x19
        /*0042*/ 	.short	0x0008


	//----- nvinfo : EIATTR_PARAM_CBANK
	.align		4
        /*0044*/ 	.byte	0x04, 0x0a
        /*0046*/ 	.short	(.L_45 - .L_44)
	.align		4
.L_44:
        /*0048*/ 	.word	index@(.nv.constant0._Z14gpu_prefix_sumPf)
        /*004c*/ 	.short	0x0380
        /*004e*/ 	.short	0x0008


	//----- nvinfo : EIATTR_SW_WAR
	.align		4
.L_45:
        /*0050*/ 	.byte	0x04, 0x36
        /*0052*/ 	.short	(.L_47 - .L_46)
.L_46:
        /*0054*/ 	.word	0x00000008
.L_47:


//--------------------- .nv.callgraph             --------------------------
	.section	.nv.callgraph,"",@"SHT_CUDA_CALLGRAPH"
	.align	4
	.sectionentsize	8
	.align		4
        /*0000*/ 	.word	0x00000000
	.align		4
        /*0004*/ 	.word	0xffffffff
	.align		4
        /*0008*/ 	.word	0x00000000
	.align		4
        /*000c*/ 	.word	0xfffffffe
	.align		4
        /*0010*/ 	.word	0x00000000
	.align		4
        /*0014*/ 	.word	0xfffffffd
	.align		4
        /*0018*/ 	.word	0x00000000
	.align		4
        /*001c*/ 	.word	0xfffffffc


//--------------------- .text._Z24evaluate_showdown_kernelPflPlPsS1_iS_ --------------------------
	.section	.text._Z24evaluate_showdown_kernelPflPlPsS1_iS_,"ax",@progbits
	.align	128
        .global         _Z24evaluate_showdown_kernelPflPlPsS1_iS_
        .type           _Z24evaluate_showdown_kernelPflPlPsS1_iS_,@function
        .size           _Z24evaluate_showdown_kernelPflPlPsS1_iS_,(.L_x_72 - _Z24evaluate_showdown_kernelPflPlPsS1_iS_)
        .other          _Z24evaluate_showdown_kernelPflPlPsS1_iS_,@"STO_CUDA_ENTRY STV_DEFAULT"
_Z24evaluate_showdown_kernelPflPlPsS1_iS_:
.text._Z24evaluate_showdown_kernelPflPlPsS1_iS_:
[----:B------:R-:W-:Y:S01]  /*0000*/  LDC R1, c[0x0][0x37c] ;  /* 0x0000df00ff017b82 */ /* 0x000fe20000000800 */
[----:B------:R-:W0:Y:S07]  /*0010*/  S2R R2, SR_TID.X ;  /* 0x0000000000027919 */ /* 0x000e2e0000002100 */
[----:B------:R-:W0:Y:S01]  /*0020*/  S2UR UR8, SR_CTAID.X ;  /* 0x00000000000879c3 */ /* 0x000e220000002500 */
[----:B------:R-:W1:Y:S01]  /*0030*/  LDCU.64 UR4, c[0x0][0x398] ;  /* 0x00007300ff0477ac */ /* 0x000e620008000a00 */
[----:B------:R-:W-:Y:S01]  /*0040*/  MOV R0, 0x400 ;  /* 0x0000040000007802 */ /* 0x000fe20000000f00 */
[----:B------:R-:W2:Y:S01]  /*0050*/  S2R R3, SR_CgaCtaId ;  /* 0x0000000000037919 */ /* 0x000ea20000008800 */
[----:B------:R-:W3:Y:S03]  /*0060*/  LDCU.64 UR6, c[0x0][0x358] ;  /* 0x00006b00ff0677ac */ /* 0x000ee60008000a00 */
[----:B------:R-:W-:Y:S01]  /*0070*/  VIADD R0, R0, 0x80 ;  /* 0x0000008000007836 */ /* 0x000fe20000000000 */
[----:B------:R-:W0:Y:S01]  /*0080*/  LDC R7, c[0x0][0x360] ;  /* 0x0000d800ff077b82 */ /* 0x000e220000000800 */
[----:B------:R-:W4:Y:S01]  /*0090*/  LDCU.64 UR10, c[0x0][0x388] ;  /* 0x00007100ff0a77ac */ /* 0x000f220008000a00 */
[----:B------:R-:W0:Y:S06]  /*00a0*/  LDCU.64 UR12, c[0x0][0x380] ;  /* 0x00007000ff0c77ac */ /* 0x000e2c0008000a00 */
[----:B------:R-:W3:Y:S01]  /*00b0*/  LDC.64 R8, c[0x0][0x390] ;  /* 0x0000e400ff087b82 */ /* 0x000ee20000000a00 */
[----:B-1----:R-:W-:-:S04]  /*00c0*/  UIADD3 UR4, UP0, UPT, UR4, 0x2, URZ ;  /* 0x0000000204047890 */ /* 0x002fc8000ff1e0ff */
[----:B------:R-:W-:Y:S01]  /*00d0*/  UIADD3.X UR5, UPT, UPT, URZ, UR5, URZ, UP0, !UPT ;  /* 0x00000005ff057290 */ /* 0x000fe200087fe4ff */
[----:B0-----:R-:W-:Y:S02]  /*00e0*/  IMAD R7, R7, UR8, R2 ;  /* 0x0000000807077c24 */ /* 0x001fe4000f8e0202 */
[----:B------:R-:W-:Y:S01]  /*00f0*/  IMAD.U32 R2, RZ, RZ, UR4 ;  /* 0x00000004ff027e24 */ /* 0x000fe2000f8e00ff */
[----:B--2---:R-:W-:Y:S01]  /*0100*/  LEA R0, R3, R0, 0x18 ;  /* 0x0000000003007211 */ /* 0x004fe200078ec0ff */
[C---:B------:R-:W-:Y:S01]  /*0110*/  IMAD R5, R7.reuse, 0x2a, RZ ;  /* 0x0000002a07057824 */ /* 0x040fe200078e02ff */
[----:B------:R-:W-:Y:S01]  /*0120*/  MOV R3, UR5 ;  /* 0x0000000500037c02 */ /* 0x000fe20008000f00 */
[----:B------:R-:W-:Y:S01]  /*0130*/  UMOV UR5, 0x4 ;  /* 0x0000000400057882 */ /* 0x000fe20000000000 */
[----:B------:R-:W-:Y:S01]  /*0140*/  UMOV UR4, URZ ;  /* 0x000000ff00047c82 */ /* 0x000fe20008000000 */
[----:B------:R-:W-:Y:S02]  /*0150*/  IMAD R4, R7, 0xa8, R0 ;  /* 0x000000a807047824 */ /* 0x000fe400078e0200 */
[----:B---34-:R-:W-:-:S07]  /*0160*/  IMAD.MOV.U32 R11, RZ, RZ, R5 ;  /* 0x000000ffff0b7224 */ /* 0x018fce00078e0005 */
.L_x_4:
[C---:B------:R-:W-:Y:S01]  /*0170*/  ISETP.GT.AND P0, PT, R11.reuse, 0x52d, PT ;  /* 0x0000052d0b00780c */ /* 0x040fe20003f04270 */
[----:B------:R-:W-:Y:S01]  /*0180*/  BSSY.RECONVERGENT B0, `(.L_x_0) ;  /* 0x0000014000007945 */ /* 0x000fe20003800200 */
[C---:B------:R-:W-:Y:S01]  /*0190*/  ISETP.GT.AND P1, PT, R11.reuse, 0x52c, PT ;  /* 0x0000052c0b00780c */ /* 0x040fe20003f24270 */
[----:B-1----:R-:W-:-:S10]  /*01a0*/  IMAD.WIDE R12, R11, 0x2, R2 ;  /* 0x000000020b0c7825 */ /* 0x002fd400078e0202 */
[----:B0-----:R-:W-:Y:S05]  /*01b0*/  @P0 BRA `(.L_x_1) ;  /* 0x0000000000400947 */ /* 0x001fea0003800000 */
[----:B------:R-:W2:Y:S02]  /*01c0*/  LDG.E.U16 R6, desc[UR6][R12.64+-0x2] ;  /* 0xfffffe060c067981 */ /* 0x000ea4000c1e1500 */
[----:B--2---:R-:W-:-:S05]  /*01d0*/  PRMT R19, R6, 0x9910, RZ ;  /* 0x0000991006137816 */ /* 0x004fca00000000ff */
[----:B------:R-:W-:-:S06]  /*01e0*/  IMAD.WIDE R14, R19, 0x8, R8 ;  /* 0x00000008130e7825 */ /* 0x000fcc00078e0208 */
[----:B------:R-:W2:Y:S01]  /*01f0*/  LDG.E.64 R14, desc[UR6][R14.64] ;  /* 0x000000060e0e7981 */ /* 0x000ea2000c1e1b00 */
[----:B------:R-:W-:-:S03]  /*0200*/  VIADD R17, R4, UR4 ;  /* 0x0000000404117c36 */ /* 0x000fc60008000000 */
[----:B------:R0:W-:Y:S01]  /*0210*/  STS [R4+UR4], RZ ;  /* 0x000000ff04007988 */ /* 0x0001e20008000804 */
[----:B--2---:R-:W-:Y:S02]  /*0220*/  LOP3.LUT R6, R14, UR10, RZ, 0xc0, !PT ;  /* 0x0000000a0e067c12 */ /* 0x004fe4000f8ec0ff */
[----:B------:R-:W-:Y:S02]  /*0230*/  LOP3.LUT R10, R15, UR11, RZ, 0xc0, !PT ;  /* 0x0000000b0f0a7c12 */ /* 0x000fe4000f8ec0ff */
[----:B------:R-:W-:-:S04]  /*0240*/  ISETP.GT.U32.AND P0, PT, R6, RZ, PT ;  /* 0x000000ff0600720c */ /* 0x000fc80003f04070 */
[----:B------:R-:W-:-:S13]  /*0250*/  ISETP.GT.AND.EX P0, PT, R10, RZ, PT, P0 ;  /* 0x000000ff0a00720c */ /* 0x000fda0003f04300 */
[----:B0-----:R-:W-:Y:S05]  /*0260*/  @P0 BRA `(.L_x_1) ;  /* 0x0000000000140947 */ /* 0x001fea0003800000 */
[----:B------:R-:W-:Y:S02]  /*0270*/  SHF.R.S32.HI R6, RZ, 0x1f, R19 ;  /* 0x0000001fff067819 */ /* 0x000fe40000011413 */
[----:B------:R-:W-:-:S04]  /*0280*/  LEA R14, P0, R19, UR12, 0x2 ;  /* 0x0000000c130e7c11 */ /* 0x000fc8000f8010ff */
[----:B------:R-:W-:-:S05]  /*0290*/  LEA.HI.X R15, R19, UR13, R6, 0x2, P0 ;  /* 0x0000000d130f7c11 */ /* 0x000fca00080f1406 */
[----:B------:R-:W2:Y:S04]  /*02a0*/  LDG.E R14, desc[UR6][R14.64] ;  /* 0x000000060e0e7981 */ /* 0x000ea8000c1e1900 */
[----:B--2---:R0:W-:Y:S02]  /*02b0*/  STS [R17], R14 ;  /* 0x0000000e11007388 */ /* 0x0041e40000000800 */
.L_x_1:
[----:B------:R-:W-:Y:S05]  /*02c0*/  BSYNC.RECONVERGENT B0 ;  /* 0x0000000000007941 */ /* 0x000fea0003800200 */
.L_x_0:
[----:B------:R-:W-:Y:S04]  /*02d0*/  BSSY.RECONVERGENT B0, `(.L_x_2) ;  /* 0x0000012000007945 */ /* 0x000fe80003800200 */
[----:B------:R-:W-:Y:S05]  /*02e0*/  @P1 BRA `(.L_x_3) ;  /* 0x0000000000401947 */ /* 0x000fea0003800000 */
[----:B------:R-:W2:Y:S02]  /*02f0*/  LDG.E.U16 R12, desc[UR6][R12.64] ;  /* 0x000000060c0c7981 */ /* 0x000ea4000c1e1500 */
[----:B--2---:R-:W-:-:S05]  /*0300*/  PRMT R19, R12, 0x9910, RZ ;  /* 0x000099100c137816 */ /* 0x004fca00000000ff */
[----:B0-----:R-:W-:-:S06]  /*0310*/  IMAD.WIDE R14, R19, 0x8, R8 ;  /* 0x00000008130e7825 */ /* 0x001fcc00078e0208 */
[----:B------:R-:W2:Y:S01]  /*0320*/  LDG.E.64 R14, desc[UR6][R14.64] ;  /* 0x000000060e0e7981 */ /* 0x000ea2000c1e1b00 */
[----:B------:R-:W-:-:S03]  /*0330*/  IADD3 R17, PT, PT, R4, UR5, RZ ;  /* 0x0000000504117c10 */ /* 0x000fc6000fffe0ff */
[----:B------:R1:W-:Y:S01]  /*0340*/  STS [R4+UR5], RZ ;  /* 0x000000ff04007988 */ /* 0x0003e20008000805 */
[----:B--2---:R-:W-:Y:S02]  /*0350*/  LOP3.LUT R6, R14, UR10, RZ, 0xc0, !PT ;  /* 0x0000000a0e067c12 */ /* 0x004fe4000f8ec0ff */
[----:B------:R-:W-:Y:S02]  /*0360*/  LOP3.LUT R10, R15, UR11, RZ, 0xc0, !PT ;  /* 0x0000000b0f0a7c12 */ /* 0x000fe4000f8ec0ff */
[----:B------:R-:W-:-:S04]  /*0370*/  ISETP.GT.U32.AND P0, PT, R6, RZ, PT ;  /* 0x000000ff0600720c */ /* 0x000fc80003f04070 */
[----:B------:R-:W-:-:S13]  /*0380*/  ISETP.GT.AND.EX P0, PT, R10, RZ, PT, P0 ;  /* 0x000000ff0a00720c */ /* 0x000fda0003f04300 */
[----:B-1----:R-:W-:Y:S05]  /*0390*/  @P0 BRA `(.L_x_3) ;  /* 0x0000000000140947 */ /* 0x002fea0003800000 */
[----:B------:R-:W-:Y:S02]  /*03a0*/  SHF.R.S32.HI R6, RZ, 0x1f, R19 ;  /* 0x0000001fff067819 */ /* 0x000fe40000011413 */
[----:B------:R-:W-:-:S04]  /*03b0*/  LEA R12, P0, R19, UR12, 0x2 ;  /* 0x0000000c130c7c11 */ /* 0x000fc8000f8010ff */
[----:B------:R-:W-:-:S05]  /*03c0*/  LEA.HI.X R13, R19, UR13, R6, 0x2, P0 ;  /* 0x0000000d130d7c11 */ /* 0x000fca00080f1406 */
[----:B------:R-:W2:Y:S04]  /*03d0*/  LDG.E R12, desc[UR6][R12.64] ;  /* 0x000000060c0c7981 */ /* 0x000ea8000c1e1900 */
[----:B--2---:R1:W-:Y:S02]  /*03e0*/  STS [R17], R12 ;  /* 0x0000000c11007388 */ /* 0x0043e40000000800 */
.L_x_3:
[----:B------:R-:W-:Y:S05]  /*03f0*/  BSYNC.RECONVERGENT B0 ;  /* 0x0000000000007941 */ /* 0x000fea0003800200 */
.L_x_2:
[----:B------:R-:W-:Y:S01]  /*0400*/  UIADD3 UR5, UPT, UPT, UR5, 0x8, URZ ;  /* 0x0000000805057890 */ /* 0x000fe2000fffe0ff */
[----:B------:R-:W-:Y:S01]  /*0410*/  VIADD R11, R11, 0x2 ;  /* 0x000000020b0b7836 */ /* 0x000fe20000000000 */
[----:B------:R-:W-:Y:S02]  /*0420*/  UIADD3 UR4, UPT, UPT, UR4, 0x8, URZ ;  /* 0x0000000804047890 */ /* 0x000fe4000fffe0ff */
[----:B------:R-:W-:-:S09]  /*0430*/  UISETP.NE.AND UP0, UPT, UR5, 0xac, UPT ;  /* 0x000000ac0500788c */ /* 0x000fd2000bf05270 */
[----:B------:R-:W-:Y:S05]  /*0440*/  BRA.U UP0, `(.L_x_4) ;  /* 0xfffffffd00487547 */ /* 0x000fea000b83ffff */
[----:B------:R-:W2:Y:S01]  /*0450*/  S2R R6, SR_CgaCtaId ;  /* 0x0000000000067919 */ /* 0x000ea20000008800 */
[----:B------:R-:W-:Y:S01]  /*0460*/  ISETP.GT.AND P0, PT, R5, 0x52d, PT ;  /* 0x0000052d0500780c */ /* 0x000fe20003f04270 */
[----:B------:R-:W-:Y:S01]  /*0470*/  HFMA2 R13, -RZ, RZ, 0, 0 ;  /* 0x00000000ff0d7431 */ /* 0x000fe200000001ff */
[----:B------:R-:W-:Y:S01]  /*0480*/  MOV R11, 0x400 ;  /* 0x00000400000b7802 */ /* 0x000fe20000000f00 */
[----:B------:R-:W-:Y:S01]  /*0490*/  BAR.SYNC.DEFER_BLOCKING 0x0 ;  /* 0x0000000000007b1d */ /* 0x000fe20000010000 */
[----:B------:R-:W-:Y:S02]  /*04a0*/  ISETP.GT.OR P0, PT, R7, 0x1e, P0 ;  /* 0x0000001e0700780c */ /* 0x000fe40000704670 */
[----:B------:R-:W-:Y:S02]  /*04b0*/  ISETP.GT.AND P1, PT, R5, 0x52c, PT ;  /* 0x0000052c0500780c */ /* 0x000fe40003f24270 */
[C---:B------:R-:W-:Y:S01]  /*04c0*/  ISETP.GT.AND P2, PT, R7.reuse, 0x7, PT ;  /* 0x000000070700780c */ /* 0x040fe20003f44270 */
[----:B------:R-:W-:Y:S01]  /*04d0*/  BSSY.RECONVERGENT B0, `(.L_x_5) ;  /* 0x0000138000007945 */ /* 0x000fe20003800200 */
[----:B------:R-:W-:-:S02]  /*04e0*/  ISETP.GT.OR P1, PT, R7, 0x1e, P1 ;  /* 0x0000001e0700780c */ /* 0x000fc40000f24670 */
[C---:B------:R-:W-:Y:S02]  /*04f0*/  ISETP.GT.AND P3, PT, R7.reuse, 0x3, PT ;  /* 0x000000030700780c */ /* 0x040fe40003f64270 */
[C---:B------:R-:W-:Y:S02]  /*0500*/  ISETP.GT.AND P4, PT, R7.reuse, 0x1, PT ;  /* 0x000000010700780c */ /* 0x040fe40003f84270 */
[----:B------:R-:W-:Y:S02]  /*0510*/  ISETP.GT.AND P5, PT, R7, RZ, PT ;  /* 0x000000ff0700720c */ /* 0x000fe40003fa4270 */
[----:B--2---:R-:W-:-:S05]  /*0520*/  LEA R8, R6, R11, 0x18 ;  /* 0x0000000b06087211 */ /* 0x004fca00078ec0ff */
[----:B------:R-:W-:-:S05]  /*0530*/  IMAD R10, R7, 0x4, R8 ;  /* 0x00000004070a7824 */ /* 0x000fca00078e0208 */
[----:B------:R-:W-:Y:S04]  /*0540*/  STS [R10], RZ ;  /* 0x000000ff0a007388 */ /* 0x000fe80000000800 */
[----:B------:R-:W2:Y:S02]  /*0550*/  @!P0 LDS R9, [R4] ;  /* 0x0000000004098984 */ /* 0x000ea40000000800 */
[----:B--2---:R-:W-:Y:S01]  /*0560*/  @!P0 FADD R13, RZ, R9 ;  /* 0x00000009ff0d8221 */ /* 0x004fe20000000000 */
[----:B------:R-:W-:-:S04]  /*0570*/  VIADD R9, R5, 0x2 ;  /* 0x0000000205097836 */ /* 0x000fc80000000000 */
[----:B------:R-:W-:Y:S01]  /*0580*/  @!P0 STS [R10], R13 ;  /* 0x0000000d0a008388 */ /* 0x000fe20000000800 */
[----:B------:R-:W-:-:S03]  /*0590*/  ISETP.GT.AND P0, PT, R9, 0x52d, PT ;  /* 0x0000052d0900780c */ /* 0x000fc60003f04270 */
[----:B-1----:R-:W1:Y:S01]  /*05a0*/  @!P1 LDS R12, [R4+0x4] ;  /* 0x00000400040c9984 */ /* 0x002e620000000800 */
[----:B------:R-:W-:Y:S01]  /*05b0*/  ISETP.GT.OR P0, PT, R7, 0x1e, P0 ;  /* 0x0000001e0700780c */ /* 0x000fe20000704670 */
[----:B-1----:R-:W-:-:S05]  /*05c0*/  @!P1 FADD R13, R13, R12 ;  /* 0x0000000c0d0d9221 */ /* 0x002fca0000000000 */
[----:B------:R-:W-:Y:S01]  /*05d0*/  @!P1 STS [R10], R13 ;  /* 0x0000000d0a009388 */ /* 0x000fe20000000800 */
[----:B------:R-:W-:Y:S01]  /*05e0*/  ISETP.GT.AND P1, PT, R9, 0x52c, PT ;  /* 0x0000052c0900780c */ /* 0x000fe20003f24270 */
[----:B------:R-:W-:-:S05]  /*05f0*/  VIADD R9, R5, 0x4 ;  /* 0x0000000405097836 */ /* 0x000fca0000000000 */
[----:B------:R-:W1:Y:S01]  /*0600*/  @!P0 LDS R12, [R4+0x8] ;  /* 0x00000800040c8984 */ /* 0x000e620000000800 */
[----:B------:R-:W-:Y:S01]  /*0610*/  ISETP.GT.OR P1, PT, R7, 0x1e, P1 ;  /* 0x0000001e0700780c */ /* 0x000fe20000f24670 */
[----:B-1----:R-:W-:-:S05]  /*0620*/  @!P0 FADD R13, R13, R12 ;  /* 0x0000000c0d0d8221 */ /* 0x002fca0000000000 */
[----:B------:R-:W-:Y:S01]  /*0630*/  @!P0 STS [R10], R13 ;  /* 0x0000000d0a008388 */ /* 0x000fe20000000800 */
[----:B------:R-:W-:-:S06]  /*0640*/  ISETP.GT.AND P0, PT, R9, 0x52d, PT ;  /* 0x0000052d0900780c */ /* 0x000fcc0003f04270 */
[----:B------:R-:W1:Y:S01]  /*0650*/  @!P1 LDS R12, [R4+0xc] ;  /* 0x00000c00040c9984 */ /* 0x000e620000000800 */
[----:B------:R-:W-:Y:S01]  /*0660*/  ISETP.GT.OR P0, PT, R7, 0x1e, P0 ;  /* 0x0000001e0700780c */ /* 0x000fe20000704670 */
[----:B-1----:R-:W-:-:S05]  /*0670*/  @!P1 FADD R13, R13, R12 ;  /* 0x0000000c0d0d9221 */ /* 0x002fca0000000000 */
[----:B------:R-:W-:Y:S01]  /*0680*/  @!P1 STS [R10], R13 ;  /* 0x0000000d0a009388 */ /* 0x000fe20000000800 */
[----:B------:R-:W-:Y:S02]  /*0690*/  ISETP.GT.AND P1, PT, R9, 0x52c, PT ;  /* 0x0000052c0900780c */ /* 0x000fe40003f24270 */
[----:B------:R-:W-:-:S04]  /*06a0*/  IADD3 R9, PT, PT, R5, 0x6, RZ ;  /* 0x0000000605097810 */ /* 0x000fc80007ffe0ff */
        /* <DEDUP_REMOVED lines=197> */
[----:B------:R-:W-:-:S04]  /*1300*/  LEA R9, R7, R10, 0x2 ;  /* 0x0000000a07097211 */ /* 0x000fc800078e10ff */
[----:B------:R-:W1:Y:S01]  /*1310*/  @!P0 LDS R12, [R4+0xa0] ;  /* 0x0000a000040c8984 */ /* 0x000e620000000800 */
[----:B------:R-:W-:Y:S01]  /*1320*/  ISETP.GT.OR P1, PT, R7, 0x1e, P1 ;  /* 0x0000001e0700780c */ /* 0x000fe20000f24670 */
[----:B-1----:R-:W-:-:S05]  /*1330*/  @!P0 FADD R13, R13, R12 ;  /* 0x0000000c0d0d8221 */ /* 0x002fca0000000000 */
[----:B------:R-:W-:Y:S01]  /*1340*/  @!P0 STS [R10], R13 ;  /* 0x0000000d0a008388 */ /* 0x000fe20000000800 */
[----:B------:R-:W-:-:S06]  /*1350*/  ISETP.GT.AND P0, PT, R7, 0xf, PT ;  /* 0x0000000f0700780c */ /* 0x000fcc0003f04270 */
[----:B------:R-:W0:Y:S02]  /*1360*/  @!P1 LDS R12, [R4+0xa4] ;  /* 0x0000a400040c9984 */ /* 0x000e240000000800 */
[----:B0-----:R-:W-:Y:S01]  /*1370*/  @!P1 FADD R17, R12, R13 ;  /* 0x0000000d0c119221 */ /* 0x001fe20000000000 */
[----:B------:R-:W-:-:S04]  /*1380*/  IMAD R12, R7, -0x28, R5 ;  /* 0xffffffd8070c7824 */ /* 0x000fc800078e0205 */
[----:B------:R-:W-:Y:S01]  /*1390*/  @!P1 STS [R10], R17 ;  /* 0x000000110a009388 */ /* 0x000fe20000000800 */
[----:B------:R-:W-:Y:S01]  /*13a0*/  VIADD R13, R12, 0x1 ;  /* 0x000000010c0d7836 */ /* 0x000fe20000000000 */
[----:B------:R-:W-:Y:S03]  /*13b0*/  BAR.SYNC.DEFER_BLOCKING 0x0 ;  /* 0x0000000000007b1d */ /* 0x000fe60000010000 */
[----:B------:R-:W-:-:S05]  /*13c0*/  IMAD R4, R13, 0x8, R8 ;  /* 0x000000080d047824 */ /* 0x000fca00078e0208 */
[----:B------:R-:W-:Y:S01]  /*13d0*/  BAR.SYNC.DEFER_BLOCKING 0x0 ;  /* 0x0000000000007b1d */ /* 0x000fe20000010000 */
[----:B------:R-:W-:-:S05]  /*13e0*/  ISETP.NE.AND P1, PT, R7, RZ, PT ;  /* 0x000000ff0700720c */ /* 0x000fca0003f25270 */
[----:B------:R-:W-:Y:S04]  /*13f0*/  @!P0 LDS R14, [R9] ;  /* 0x00000000090e8984 */ /* 0x000fe80000000800 */
[----:B------:R-:W0:Y:S02]  /*1400*/  @!P0 LDS R15, [R9+0x4] ;  /* 0x00000400090f8984 */ /* 0x000e240000000800 */
[----:B0-----:R-:W-:-:S05]  /*1410*/  @!P0 FADD R14, R14, R15 ;  /* 0x0000000f0e0e8221 */ /* 0x001fca0000000000 */
[----:B------:R0:W-:Y:S01]  /*1420*/  @!P0 STS [R9+0x4], R14 ;  /* 0x0000040e09008388 */ /* 0x0001e20000000800 */
[----:B------:R-:W-:Y:S01]  /*1430*/  BAR.SYNC.DEFER_BLOCKING 0x0 ;  /* 0x0000000000007b1d */ /* 0x000fe20000010000 */
[----:B0-----:R-:W-:-:S05]  /*1440*/  IMAD R14, R13, 0x18, R4 ;  /* 0x000000180d0e7824 */ /* 0x001fca00078e0204 */
[----:B------:R-:W-:Y:S04]  /*1450*/  @!P2 LDS R12, [R4+-0x4] ;  /* 0xfffffc00040ca984 */ /* 0x000fe80000000800 */
[----:B------:R-:W0:Y:S02]  /*1460*/  @!P2 LDS R15, [R4+0x4] ;  /* 0x00000400040fa984 */ /* 0x000e240000000800 */
[----:B0-----:R-:W-:Y:S01]  /*1470*/  @!P2 FADD R15, R12, R15 ;  /* 0x0000000f0c0fa221 */ /* 0x001fe20000000000 */
[C---:B------:R-:W-:Y:S01]  /*1480*/  LEA R12, R13.reuse, R4, 0x3 ;  /* 0x000000040d0c7211 */ /* 0x040fe200078e18ff */
[----:B------:R-:W-:-:S03]  /*1490*/  IMAD R13, R13, 0x38, R4 ;  /* 0x000000380d0d7824 */ /* 0x000fc600078e0204 */
[----:B------:R-:W-:Y:S01]  /*14a0*/  @!P2 STS [R4+0x4], R15 ;  /* 0x0000040f0400a388 */ /* 0x000fe20000000800 */
[----:B------:R-:W-:Y:S06]  /*14b0*/  BAR.SYNC.DEFER_BLOCKING 0x0 ;  /* 0x0000000000007b1d */ /* 0x000fec0000010000 */
[----:B------:R-:W-:Y:S04]  /*14c0*/  @!P3 LDS R16, [R12+-0x4] ;  /* 0xfffffc000c10b984 */ /* 0x000fe80000000800 */
[----:B------:R-:W0:Y:S02]  /*14d0*/  @!P3 LDS R17, [R12+0xc] ;  /* 0x00000c000c11b984 */ /* 0x000e240000000800 */
[----:B0-----:R-:W-:-:S05]  /*14e0*/  @!P3 FADD R17, R16, R17 ;  /* 0x000000111011b221 */ /* 0x001fca0000000000 */
        /* <DEDUP_REMOVED lines=10> */
[----:B------:R-:W-:Y:S04]  /*1590*/  @!P5 STS [R13+0x3c], R16 ;  /* 0x00003c100d00d388 */ /* 0x000fe80000000800 */
[----:B------:R-:W-:Y:S01]  /*15a0*/  @!P1 STS [R8+0x7c], RZ ;  /* 0x00007cff08009388 */ /* 0x000fe20000000800 */
[----:B------:R-:W-:Y:S06]  /*15b0*/  BAR.SYNC.DEFER_BLOCKING 0x0 ;  /* 0x0000000000007b1d */ /* 0x000fec0000010000 */
[----:B------:R-:W-:Y:S04]  /*15c0*/  @!P5 LDS R15, [R13+-0x4] ;  /* 0xfffffc000d0fd984 */ /* 0x000fe80000000800 */
[----:B------:R-:W0:Y:S02]  /*15d0*/  @!P5 LDS R18, [R13+0x3c] ;  /* 0x00003c000d12d984 */ /* 0x000e240000000800 */
[----:B0-----:R-:W-:-:S02]  /*15e0*/  @!P5 FADD R20, R15, R18 ;  /* 0x000000120f14d221 */ /* 0x001fc40000000000 */
[----:B------:R-:W-:Y:S04]  /*15f0*/  @!P5 STS [R13+-0x4], R18 ;  /* 0xfffffc120d00d388 */ /* 0x000fe80000000800 */
[----:B------:R-:W-:Y:S01]  /*1600*/  @!P5 STS [R13+0x3c], R20 ;  /* 0x00003c140d00d388 */ /* 0x000fe20000000800 */
        /* <DEDUP_REMOVED lines=11> */
[----:B------:R0:W-:Y:S01]  /*16c0*/  @!P3 STS [R12+0xc], R21 ;  /* 0x00000c150c00b388 */ /* 0x0001e20000000800 */
[----:B------:R-:W-:Y:S01]  /*16d0*/  BAR.SYNC.DEFER_BLOCKING 0x0 ;  /* 0x0000000000007b1d */ /* 0x000fe20000010000 */
[----:B0-----:R-:W-:-:S05]  /*16e0*/  IMAD R12, R7, 0xa8, R0 ;  /* 0x000000a8070c7824 */ /* 0x001fca00078e0200 */
[----:B------:R-:W-:Y:S04]  /*16f0*/  @!P2 LDS R13, [R4+-0x4] ;  /* 0xfffffc00040da984 */ /* 0x000fe80000000800 */
[----:B------:R-:W0:Y:S02]  /*1700*/  @!P2 LDS R16, [R4+0x4] ;  /* 0x000004000410a984 */ /* 0x000e240000000800 */
[----:B0-----:R-:W-:Y:S02]  /*1710*/  @!P2 FADD R13, R13, R16 ;  /* 0x000000100d0da221 */ /* 0x001fe40000000000 */
[----:B------:R-:W-:Y:S04]  /*1720*/  @!P2 STS [R4+-0x4], R16 ;  /* 0xfffffc100400a388 */ /* 0x000fe80000000800 */
[----:B------:R-:W-:Y:S01]  /*1730*/  @!P2 STS [R4+0x4], R13 ;  /* 0x0000040d0400a388 */ /* 0x000fe20000000800 */
[----:B------:R-:W-:Y:S06]  /*1740*/  BAR.SYNC.DEFER_BLOCKING 0x0 ;  /* 0x0000000000007b1d */ /* 0x000fec0000010000 */
[----:B------:R-:W-:Y:S04]  /*1750*/  @!P0 LDS R14, [R9] ;  /* 0x00000000090e8984 */ /* 0x000fe80000000800 */
[----:B------:R-:W0:Y:S02]  /*1760*/  @!P0 LDS R15, [R9+0x4] ;  /* 0x00000400090f8984 */ /* 0x000e240000000800 */
[----:B0-----:R-:W-:-:S02]  /*1770*/  @!P0 FADD R14, R14, R15 ;  /* 0x0000000f0e0e8221 */ /* 0x001fc40000000000 */
[----:B------:R-:W-:Y:S04]  /*1780*/  @!P0 STS [R9], R15 ;  /* 0x0000000f09008388 */ /* 0x000fe80000000800 */
[----:B------:R-:W-:Y:S01]  /*1790*/  @!P0 STS [R9+0x4], R14 ;  /* 0x0000040e09008388 */ /* 0x000fe20000000800 */
[----:B------:R-:W-:Y:S01]  /*17a0*/  BAR.SYNC.DEFER_BLOCKING 0x0 ;  /* 0x0000000000007b1d */ /* 0x000fe20000010000 */
[----:B------:R-:W-:-:S05]  /*17b0*/  ISETP.GT.AND P0, PT, R7, 0x1f, PT ;  /* 0x0000001f0700780c */ /* 0x000fca0003f04270 */
[----:B------:R-:W0:Y:S02]  /*17c0*/  LDS R17, [R10] ;  /* 0x000000000a117984 */ /* 0x000e240000000800 */
[----:B0-----:R-:W-:-:S06]  /*17d0*/  IMAD.MOV.U32 R13, RZ, RZ, R17 ;  /* 0x000000ffff0d7224 */ /* 0x001fcc00078e0011 */
[----:B------:R-:W-:Y:S05]  /*17e0*/  @P0 BRA `(.L_x_6) ;  /* 0x0000000000180947 */ /* 0x000fea0003800000 */
[----:B------:R-:W0:Y:S04]  /*17f0*/  LDS R4, [R12] ;  /* 0x000000000c047984 */ /* 0x000e280000000800 */
[----:B------:R-:W1:Y:S04]  /*1800*/  LDS R10, [R12+0x4] ;  /* 0x000004000c0a7984 */ /* 0x000e680000000800 */
[----:B------:R2:W-:Y:S01]  /*1810*/  STS [R12], R17 ;  /* 0x000000110c007388 */ /* 0x0005e20000000800 */
[----:B0-----:R-:W-:-:S04]  /*1820*/  FADD R9, R17, R4 ;  /* 0x0000000411097221 */ /* 0x001fc80000000000 */
[----:B-1----:R-:W-:Y:S01]  /*1830*/  FADD R13, R9, R10 ;  /* 0x0000000a090d7221 */ /* 0x002fe20000000000 */
[----:B------:R2:W-:Y:S06]  /*1840*/  STS [R12+0x4], R9 ;  /* 0x000004090c007388 */ /* 0x0005ec0000000800 */
.L_x_6:
[----:B------:R-:W-:Y:S05]  /*1850*/  BSYNC.RECONVERGENT B0 ;  /* 0x0000000000007941 */ /* 0x000fea0003800200 */
.L_x_5:
[----:B------:R-:W-:Y:S04]  /*1860*/  BSSY.RECONVERGENT B1, `(.L_x_7) ;  /* 0x000005b000017945 */ /* 0x000fe80003800200 */
[----:B------:R-:W-:Y:S04]  /*1870*/  BSSY.RELIABLE B0, `(.L_x_8) ;  /* 0x0000056000007945 */ /* 0x000fe80003800100 */
[----:B------:R-:W-:Y:S05]  /*1880*/  @P0 BRA `(.L_x_9) ;  /* 0x00000000001c0947 */ /* 0x000fea0003800000 */
[----:B------:R-:W0:Y:S04]  /*1890*/  LDS R4, [R12+0x8] ;  /* 0x000008000c047984 */ /* 0x000e280000000800 */
[----:B------:R0:W-:Y:S02]  /*18a0*/  STS [R12+0x8], R13 ;  /* 0x0000080d0c007388 */ /* 0x0001e40000000800 */
[----:B0-----:R-:W-:Y:S01]  /*18b0*/  FADD R13, R13, R4 ;  /* 0x000000040d0d7221 */ /* 0x001fe20000000000 */
[----:B------:R-:W-:Y:S06]  /*18c0*/  @P0 BRA `(.L_x_10) ;  /* 0x00000000001c0947 */ /* 0x000fec0003800000 */
[----:B------:R-:W0:Y:S04]  /*18d0*/  LDS R4, [R12+0xc] ;  /* 0x00000c000c047984 */ /* 0x000e280000000800 */
[----:B------:R0:W-:Y:S02]  /*18e0*/  STS [R12+0xc], R13 ;  /* 0x00000c0d0c007388 */ /* 0x0001e40000000800 */
[----:B0-----:R-:W-:-:S07]  /*18f0*/  FADD R13, R13, R4 ;  /* 0x000000040d0d7221 */ /* 0x001fce0000000000 */
.L_x_9:
[----:B------:R-:W-:Y:S05]  /*1900*/  @P0 BRA `(.L_x_11) ;  /* 0x00000000001c0947 */ /* 0x000fea0003800000 */
[----:B------:R-:W0:Y:S04]  /*1910*/  LDS R4, [R12+0x10] ;  /* 0x000010000c047984 */ /* 0x000e280000000800 */
[----:B------:R0:W-:Y:S02]  /*1920*/  STS [R12+0x10], R13 ;  /* 0x0000100d0c007388 */ /* 0x0001e40000000800 */
[----:B0-----:R-:W-:-:S07]  /*1930*/  FADD R13, R13, R4 ;  /* 0x000000040d0d7221 */ /* 0x001fce0000000000 */
.L_x_10:
[----:B------:R-:W-:Y:S05]  /*1940*/  @P0 BRA `(.L_x_12) ;  /* 0x00000000001c0947 */ /* 0x000fea0003800000 */
[----:B------:R-:W0:Y:S04]  /*1950*/  LDS R4, [R12+0x14] ;  /* 0x000014000c047984 */ /* 0x000e280000000800 */
[----:B------:R0:W-:Y:S02]  /*1960*/  STS [R12+0x14], R13 ;  /* 0x0000140d0c007388 */ /* 0x0001e40000000800 */
[----:B0-----:R-:W-:-:S07]  /*1970*/  FADD R13, R13, R4 ;  /* 0x000000040d0d7221 */ /* 0x001fce0000000000 */
.L_x_11:
[----:B------:R-:W-:Y:S05]  /*1980*/  @P0 BRA `(.L_x_13) ;  /* 0x00000000001c0947 */ /* 0x000fea0003800000 */
[----:B------:R-:W0:Y:S04]  /*1990*/  LDS R4, [R12+0x18] ;  /* 0x000018000c047984 */ /* 0x000e280000000800 */
[----:B------:R0:W-:Y:S02]  /*19a0*/  STS [R12+0x18], R13 ;  /* 0x0000180d0c007388 */ /* 0x0001e40000000800 */
[----:B0-----:R-:W-:-:S07]  /*19b0*/  FADD R13, R13, R4 ;  /* 0x000000040d0d7221 */ /* 0x001fce0000000000 */
.L_x_12:
[----:B------:R-:W-:Y:S05]  /*19c0*/  @P0 BRA `(.L_x_14) ;  /* 0x00000000001c0947 */ /* 0x000fea0003800000 */
[----:B------:R-:W0:Y:S04]  /*19d0*/  LDS R4, [R12+0x1c] ;  /* 0x00001c000c047984 */ /* 0x000e280000000800 */
[----:B------:R0:W-:Y:S02]  /*19e0*/  STS [R12+0x1c], R13 ;  /* 0x00001c0d0c007388 */ /* 0x0001e40000000800 */
[----:B0-----:R-:W-:-:S07]  /*19f0*/  FADD R13, R13, R4 ;  /* 0x000000040d0d7221 */ /* 0x001fce0000000000 */
.L_x_13:
[----:B------:R-:W-:Y:S05]  /*1a00*/  @P0 BRA `(.L_x_15) ;  /* 0x00000000001c0947 */ /* 0x000fea0003800000 */
[----:B------:R-:W0:Y:S04]  /*1a10*/  LDS R4, [R12+0x20] ;  /* 0x000020000c047984 */ /* 0x000e280000000800 */
[----:B------:R0:W-:Y:S02]  /*1a20*/  STS [R12+0x20], R13 ;  /* 0x0000200d0c007388 */ /* 0x0001e40000000800 */
[----:B0-----:R-:W-:-:S07]  /*1a30*/  FADD R13, R13, R4 ;  /* 0x000000040d0d7221 */ /* 0x001fce0000000000 */
.L_x_14:
[----:B------:R-:W-:Y:S05]  /*1a40*/  @P0 BRA `(.L_x_16) ;  /* 0x00000000001c0947 */ /* 0x000fea0003800000 */
[----:B------:R-:W0:Y:S04]  /*1a50*/  LDS R4, [R12+0x24] ;  /* 0x000024000c047984 */ /* 0x000e280000000800 */
[----:B------:R0:W-:Y:S02]  /*1a60*/  STS [R12+0x24], R13 ;  /* 0x0000240d0c007388 */ /* 0x0001e40000000800 */
[----:B0-----:R-:W-:-:S07]  /*1a70*/  FADD R13, R13, R4 ;  /* 0x000000040d0d7221 */ /* 0x001fce0000000000 */
.L_x_15:
[----:B------:R-:W-:Y:S05]  /*1a80*/  @P0 BRA `(.L_x_17) ;  /* 0x00000000001c0947 */ /* 0x000fea0003800000 */
[----:B------:R-:W0:Y:S04]  /*1a90*/  LDS R4, [R12+0x28] ;  /* 0x000028000c047984 */ /* 0x000e280000000800 */
[----:B------:R0:W-:Y:S02]  /*1aa0*/  STS [R12+0x28], R13 ;  /* 0x0000280d0c007388 */ /* 0x0001e40000000800 */
[----:B0-----:R-:W-:-:S07]  /*1ab0*/  FADD R13, R13, R4 ;  /* 0x000000040d0d7221 */ /* 0x001fce0000000000 */
.L_x_16:
[----:B------:R-:W-:Y:S05]  /*1ac0*/  @P0 BRA `(.L_x_18) ;  /* 0x00000000001c0947 */ /* 0x000fea0003800000 */
[----:B------:R-:W0:Y:S04]  /*1ad0*/  LDS R4, [R12+0x2c] ;  /* 0x00002c000c047984 */ /* 0x000e280000000800 */
[----:B------:R0:W-:Y:S02]  /*1ae0*/  STS [R12+0x2c], R13 ;  /* 0x00002c0d0c007388 */ /* 0x0001e40000000800 */
[----:B0-----:R-:W-:-:S07]  /*1af0*/  FADD R13, R13, R4 ;  /* 0x000000040d0d7221 */ /* 0x001fce0000000000 */
.L_x_17:
[----:B------:R-:W-:Y:S05]  /*1b00*/  @P0 BRA `(.L_x_19) ;  /* 0x00000000001c0947 */ /* 0x000fea0003800000 */
[----:B------:R-:W0:Y:S04]  /*1b10*/  LDS R4, [R12+0x30] ;  /* 0x000030000c047984 */ /* 0x000e280000000800 */
[----:B------:R0:W-:Y:S02]  /*1b20*/  STS [R12+0x30], R13 ;  /* 0x0000300d0c007388 */ /* 0x0001e40000000800 */
[----:B0-----:R-:W-:-:S07]  /*1b30*/  FADD R13, R13, R4 ;  /* 0x000000040d0d7221 */ /* 0x001fce0000000000 */
.L_x_18:
[----:B------:R-:W-:Y:S05]  /*1b40*/  @P0 BRA `(.L_x_20) ;  /* 0x00000000001c0947 */ /* 0x000fea0003800000 */
[----:B------:R-:W0:Y:S04]  /*1b50*/  LDS R4, [R12+0x34] ;  /* 0x000034000c047984 */ /* 0x000e280000000800 */
[----:B------:R0:W-:Y:S02]  /*1b60*/  STS [R12+0x34], R13 ;  /* 0x0000340d0c007388 */ /* 0x0001e40000000800 */
[----:B0-----:R-:W-:-:S07]  /*1b70*/  FADD R13, R13, R4 ;  /* 0x000000040d0d7221 */ /* 0x001fce0000000000 */
.L_x_19:
[----:B------:R-:W-:Y:S05]  /*1b80*/  @P0 BRA `(.L_x_21) ;  /* 0x00000000001c0947 */ /* 0x000fea0003800000 */
[----:B------:R-:W0:Y:S04]  /*1b90*/  LDS R4, [R12+0x38] ;  /* 0x000038000c047984 */ /* 0x000e280000000800 */
[----:B------:R0:W-:Y:S02]  /*1ba0*/  STS [R12+0x38], R13 ;  /* 0x0000380d0c007388 */ /* 0x0001e40000000800 */
[----:B0-----:R-:W-:-:S07]  /*1bb0*/  FADD R13, R13, R4 ;  /* 0x000000040d0d7221 */ /* 0x001fce0000000000 */
.L_x_20:
[----:B------:R-:W-:Y:S05]  /*1bc0*/  @P0 BRA `(.L_x_22) ;  /* 0x00000000001c0947 */ /* 0x000fea0003800000 */
[----:B------:R-:W0:Y:S04]  /*1bd0*/  LDS R4, [R12+0x3c] ;  /* 0x00003c000c047984 */ /* 0x000e280000000800 */
[----:B------:R0:W-:Y:S02]  /*1be0*/  STS [R12+0x3c], R13 ;  /* 0x00003c0d0c007388 */ /* 0x0001e40000000800 */
[----:B0-----:R-:W-:-:S07]  /*1bf0*/  FADD R13, R13, R4 ;  /* 0x000000040d0d7221 */ /* 0x001fce0000000000 */
.L_x_21:
[----:B------:R-:W-:Y:S05]  /*1c00*/  @P0 BRA `(.L_x_23) ;  /* 0x00000000001c0947 */ /* 0x000fea0003800000 */
[----:B------:R-:W0:Y:S04]  /*1c10*/  LDS R4, [R12+0x40] ;  /* 0x000040000c047984 */ /* 0x000e280000000800 */
[----:B------:R0:W-:Y:S02]  /*1c20*/  STS [R12+0x40], R13 ;  /* 0x0000400d0c007388 */ /* 0x0001e40000000800 */
[----:B0-----:R-:W-:-:S07]  /*1c30*/  FADD R13, R13, R4 ;  /* 0x000000040d0d7221 */ /* 0x001fce0000000000 */
.L_x_22:
[----:B------:R-:W-:Y:S05]  /*1c40*/  @P0 BRA `(.L_x_24) ;  /* 0x00000000001c0947 */ /* 0x000fea0003800000 */
[----:B------:R-:W0:Y:S04]  /*1c50*/  LDS R4, [R12+0x44] ;  /* 0x000044000c047984 */ /* 0x000e280000000800 */
[----:B------:R0:W-:Y:S02]  /*1c60*/  STS [R12+0x44], R13 ;  /* 0x0000440d0c007388 */ /* 0x0001e40000000800 */
[----:B0-----:R-:W-:-:S07]  /*1c70*/  FADD R13, R13, R4 ;  /* 0x000000040d0d7221 */ /* 0x001fce0000000000 */
.L_x_23:
[----:B------:R-:W-:Y:S05]  /*1c80*/  @P0 BRA `(.L_x_25) ;  /* 0x00000000001c0947 */ /* 0x000fea0003800000 */
[----:B------:R-:W0:Y:S04]  /*1c90*/  LDS R4, [R12+0x48] ;  /* 0x000048000c047984 */ /* 0x000e280000000800 */
[----:B------:R0:W-:Y:S02]  /*1ca0*/  STS [R12+0x48], R13 ;  /* 0x0000480d0c007388 */ /* 0x0001e40000000800 */
[----:B0-----:R-:W-:-:S07]  /*1cb0*/  FADD R13, R13, R4 ;  /* 0x000000040d0d7221 */ /* 0x001fce0000000000 */
.L_x_24:
[----:B------:R-:W-:Y:S05]  /*1cc0*/  @P0 BRA `(.L_x_26) ;  /* 0x00000000001c0947 */ /* 0x000fea0003800000 */
[----:B------:R-:W0:Y:S04]  /*1cd0*/  LDS R4, [R12+0x4c] ;  /* 0x00004c000c047984 */ /* 0x000e280000000800 */
[----:B------:R0:W-:Y:S02]  /*1ce0*/  STS [R12+0x4c], R13 ;  /* 0x00004c0d0c007388 */ /* 0x0001e40000000800 */
[----:B0-----:R-:W-:-:S07]  /*1cf0*/  FADD R13, R13, R4 ;  /* 0x000000040d0d7221 */ /* 0x001fce0000000000 */
.L_x_25:
[----:B------:R-:W-:Y:S05]  /*1d00*/  @P0 BRA `(.L_x_27) ;  /* 0x00000000001c0947 */ /* 0x000fea0003800000 */
[----:B------:R-:W0:Y:S04]  /*1d10*/  LDS R4, [R12+0x50] ;  /* 0x000050000c047984 */ /* 0x000e280000000800 */
[----:B------:R0:W-:Y:S02]  /*1d20*/  STS [R12+0x50], R13 ;  /* 0x0000500d0c007388 */ /* 0x0001e40000000800 */
[----:B0-----:R-:W-:-:S07]  /*1d30*/  FADD R13, R13, R4 ;  /* 0x000000040d0d7221 */ /* 0x001fce0000000000 */
.L_x_26:
[----:B------:R-:W-:Y:S05]  /*1d40*/  @P0 BRA `(.L_x_28) ;  /* 0x0000000000200947 */ /* 0x000fea0003800000 */
[----:B------:R-:W0:Y:S04]  /*1d50*/  LDS R4, [R12+0x54] ;  /* 0x000054000c047984 */ /* 0x000e280000000800 */
[----:B------:R0:W-:Y:S02]  /*1d60*/  STS [R12+0x54], R13 ;  /* 0x0000540d0c007388 */ /* 0x0001e40000000800 */
[----:B0-----:R-:W-:-:S07]  /*1d70*/  FADD R13, R13, R4 ;  /* 0x000000040d0d7221 */ /* 0x001fce0000000000 */
.L_x_27:
[----:B------:R-:W-:Y:S05]  /*1d80*/  @P0 BREAK.RELIABLE B0 ;  /* 0x0000000000000942 */ /* 0x000fea0003800100 */
[----:B------:R-:W-:Y:S05]  /*1d90*/  @P0 BRA `(.L_x_29) ;  /* 0x00000000001c0947 */ /* 0x000fea0003800000 */
[----:B------:R-:W0:Y:S04]  /*1da0*/  LDS R4, [R12+0x58] ;  /* 0x000058000c047984 */ /* 0x000e280000000800 */
[----:B------:R0:W-:Y:S02]  /*1db0*/  STS [R12+0x58], R13 ;  /* 0x0000580d0c007388 */ /* 0x0001e40000000800 */
[----:B0-----:R-:W-:-:S07]  /*1dc0*/  FADD R13, R13, R4 ;  /* 0x000000040d0d7221 */ /* 0x001fce0000000000 */
.L_x_28:
[----:B------:R-:W-:Y:S05]  /*1dd0*/  BSYNC.RELIABLE B0 ;  /* 0x0000000000007941 */ /* 0x000fea0003800100 */
.L_x_8:
[----:B------:R-:W0:Y:S04]  /*1de0*/  @!P0 LDS R4, [R12+0x5c] ;  /* 0x00005c000c048984 */ /* 0x000e280000000800 */
[----:B------:R0:W-:Y:S02]  /*1df0*/  @!P0 STS [R12+0x5c], R13 ;  /* 0x00005c0d0c008388 */ /* 0x0001e40000000800 */
[----:B0-----:R-:W-:-:S07]  /*1e00*/  @!P0 FADD R13, R13, R4 ;  /* 0x000000040d0d8221 */ /* 0x001fce0000000000 */
.L_x_29:
[----:B------:R-:W-:Y:S05]  /*1e10*/  BSYNC.RECONVERGENT B1 ;  /* 0x0000000000017941 */ /* 0x000fea0003800200 */
.L_x_7:
[----:B------:R-:W-:Y:S05]  /*1e20*/  WARPSYNC.ALL ;  /* 0x0000000000007948 */ /* 0x000fea0003800000 */
[----:B------:R-:W-:Y:S01]  /*1e30*/  ISETP.GT.AND P0, PT, R7, 0x1e, PT ;  /* 0x0000001e0700780c */ /* 0x000fe20003f04270 */
[----:B------:R-:W-:-:S12]  /*1e40*/  BSSY.RECONVERGENT B1, `(.L_x_30) ;  /* 0x0000008000017945 */ /* 0x000fd80003800200 */
[----:B------:R-:W-:Y:S05]  /*1e50*/  @P0 BRA `(.L_x_31) ;  /* 0x0000000000180947 */ /* 0x000fea0003800000 */
[----:B------:R-:W2:Y:S04]  /*1e60*/  LDS R4, [R12+0x60] ;  /* 0x000060000c047984 */ /* 0x000ea80000000800 */
[----:B------:R-:W0:Y:S04]  /*1e70*/  LDS R10, [R12+0x64] ;  /* 0x000064000c0a7984 */ /* 0x000e280000000800 */
[----:B------:R0:W-:Y:S01]  /*1e80*/  STS [R12+0x60], R13 ;  /* 0x0000600d0c007388 */ /* 0x0001e20000000800 */
[----:B--2---:R-:W-:-:S04]  /*1e90*/  FADD R9, R13, R4 ;  /* 0x000000040d097221 */ /* 0x004fc80000000000 */
[----:B0-----:R-:W-:Y:S01]  /*1ea0*/  FADD R13, R9, R10 ;  /* 0x0000000a090d7221 */ /* 0x001fe20000000000 */
[----:B------:R0:W-:Y:S06]  /*1eb0*/  STS [R12+0x64], R9 ;  /* 0x000064090c007388 */ /* 0x0001ec0000000800 */
.L_x_31:
[----:B------:R-:W-:Y:S05]  /*1ec0*/  BSYNC.RECONVERGENT B1 ;  /* 0x0000000000017941 */ /* 0x000fea0003800200 */
.L_x_30:
[----:B------:R-:W-:Y:S04]  /*1ed0*/  BSSY.RECONVERGENT B2, `(.L_x_32) ;  /* 0x000003f000027945 */ /* 0x000fe80003800200 */
[----:B------:R-:W-:Y:S04]  /*1ee0*/  BSSY.RELIABLE B1, `(.L_x_33) ;  /* 0x000003a000017945 */ /* 0x000fe80003800100 */
[----:B------:R-:W-:Y:S05]  /*1ef0*/  @P0 BRA `(.L_x_34) ;  /* 0x00000000001c0947 */ /* 0x000fea0003800000 */
[----:B------:R-:W1:Y:S04]  /*1f00*/  LDS R4, [R12+0x68] ;  /* 0x000068000c047984 */ /* 0x000e680000000800 */
[----:B------:R1:W-:Y:S02]  /*1f10*/  STS [R12+0x68], R13 ;  /* 0x0000680d0c007388 */ /* 0x0003e40000000800 */
[----:B-1----:R-:W-:Y:S01]  /*1f20*/  FADD R13, R13, R4 ;  /* 0x000000040d0d7221 */ /* 0x002fe20000000000 */
[----:B------:R-:W-:Y:S06]  /*1f30*/  @P0 BRA `(.L_x_35) ;  /* 0x00000000001c0947 */ /* 0x000fec0003800000 */
[----:B------:R-:W1:Y:S04]  /*1f40*/  LDS R4, [R12+0x6c] ;  /* 0x00006c000c047984 */ /* 0x000e680000000800 */
[----:B------:R1:W-:Y:S02]  /*1f50*/  STS [R12+0x6c], R13 ;  /* 0x00006c0d0c007388 */ /* 0x0003e40000000800 */
[----:B-1----:R-:W-:-:S07]  /*1f60*/  FADD R13, R13, R4 ;  /* 0x000000040d0d7221 */ /* 0x002fce0000000000 */
.L_x_34:
[----:B------:R-:W-:Y:S05]  /*1f70*/  @P0 BRA `(.L_x_36) ;  /* 0x00000000001c0947 */ /* 0x000fea0003800000 */
[----:B------:R-:W1:Y:S04]  /*1f80*/  LDS R4, [R12+0x70] ;  /* 0x000070000c047984 */ /* 0x000e680000000800 */
[----:B------:R1:W-:Y:S02]  /*1f90*/  STS [R12+0x70], R13 ;  /* 0x0000700d0c007388 */ /* 0x0003e40000000800 */
[----:B-1----:R-:W-:-:S07]  /*1fa0*/  FADD R13, R13, R4 ;  /* 0x000000040d0d7221 */ /* 0x002fce0000000000 */
.L_x_35:
[----:B------:R-:W-:Y:S05]  /*1fb0*/  @P0 BRA `(.L_x_37) ;  /* 0x00000000001c0947 */ /* 0x000fea0003800000 */
[----:B------:R-:W1:Y:S04]  /*1fc0*/  LDS R4, [R12+0x74] ;  /* 0x000074000c047984 */ /* 0x000e680000000800 */
[----:B------:R1:W-:Y:S02]  /*1fd0*/  STS [R12+0x74], R13 ;  /* 0x0000740d0c007388 */ /* 0x0003e40000000800 */
[----:B-1----:R-:W-:-:S07]  /*1fe0*/  FADD R13, R13, R4 ;  /* 0x000000040d0d7221 */ /* 0x002fce0000000000 */
.L_x_36:
[----:B------:R-:W-:Y:S05]  /*1ff0*/  @P0 BRA `(.L_x_38) ;  /* 0x00000000001c0947 */ /* 0x000fea0003800000 */
[----:B------:R-:W1:Y:S04]  /*2000*/  LDS R4, [R12+0x78] ;  /* 0x000078000c047984 */ /* 0x000e680000000800 */
[----:B------:R1:W-:Y:S02]  /*2010*/  STS [R12+0x78], R13 ;  /* 0x0000780d0c007388 */ /* 0x0003e40000000800 */
[----:B-1----:R-:W-:-:S07]  /*2020*/  FADD R13, R13, R4 ;  /* 0x000000040d0d7221 */ /* 0x002fce0000000000 */
.L_x_37:
[----:B------:R-:W-:Y:S05]  /*2030*/  @P0 BRA `(.L_x_39) ;  /* 0x00000000001c0947 */ /* 0x000fea0003800000 */
[----:B------:R-:W1:Y:S04]  /*2040*/  LDS R4, [R12+0x7c] ;  /* 0x00007c000c047984 */ /* 0x000e680000000800 */
[----:B------:R1:W-:Y:S02]  /*2050*/  STS [R12+0x7c], R13 ;  /* 0x00007c0d0c007388 */ /* 0x0003e40000000800 */
[----:B-1----:R-:W-:-:S07]  /*2060*/  FADD R13, R13, R4 ;  /* 0x000000040d0d7221 */ /* 0x002fce0000000000 */
.L_x_38:
[----:B------:R-:W-:Y:S05]  /*2070*/  @P0 BRA `(.L_x_40) ;  /* 0x00000000001c0947 */ /* 0x000fea0003800000 */
[----:B------:R-:W1:Y:S04]  /*2080*/  LDS R4, [R12+0x80] ;  /* 0x000080000c047984 */ /* 0x000e680000000800 */
[----:B------:R1:W-:Y:S02]  /*2090*/  STS [R12+0x80], R13 ;  /* 0x0000800d0c007388 */ /* 0x0003e40000000800 */
[----:B-1----:R-:W-:-:S07]  /*20a0*/  FADD R13, R13, R4 ;  /* 0x000000040d0d7221 */ /* 0x002fce0000000000 */
.L_x_39:
[----:B------:R-:W-:Y:S05]  /*20b0*/  @P0 BRA `(.L_x_41) ;  /* 0x00000000001c0947 */ /* 0x000fea0003800000 */
[----:B------:R-:W1:Y:S04]  /*20c0*/  LDS R4, [R12+0x84] ;  /* 0x000084000c047984 */ /* 0x000e680000000800 */
[----:B------:R1:W-:Y:S02]  /*20d0*/  STS [R12+0x84], R13 ;  /* 0x0000840d0c007388 */ /* 0x0003e40000000800 */
[----:B-1----:R-:W-:-:S07]  /*20e0*/  FADD R13, R13, R4 ;  /* 0x000000040d0d7221 */ /* 0x002fce0000000000 */
.L_x_40:
[----:B------:R-:W-:Y:S05]  /*20f0*/  @P0 BRA `(.L_x_42) ;  /* 0x00000000001c0947 */ /* 0x000fea0003800000 */
[----:B------:R-:W1:Y:S04]  /*2100*/  LDS R4, [R12+0x88] ;  /* 0x000088000c047984 */ /* 0x000e680000000800 */
[----:B------:R1:W-:Y:S02]  /*2110*/  STS [R12+0x88], R13 ;  /* 0x0000880d0c007388 */ /* 0x0003e40000000800 */
[----:B-1----:R-:W-:-:S07]  /*2120*/  FADD R13, R13, R4 ;  /* 0x000000040d0d7221 */ /* 0x002fce0000000000 */
.L_x_41:
[----:B------:R-:W-:Y:S05]  /*2130*/  @P0 BRA `(.L_x_43) ;  /* 0x00000000001c0947 */ /* 0x000fea0003800000 */
[----:B------:R-:W1:Y:S04]  /*2140*/  LDS R4, [R12+0x8c] ;  /* 0x00008c000c047984 */ /* 0x000e680000000800 */
[----:B------:R1:W-:Y:S02]  /*2150*/  STS [R12+0x8c], R13 ;  /* 0x00008c0d0c007388 */ /* 0x0003e40000000800 */
[----:B-1----:R-:W-:-:S07]  /*2160*/  FADD R13, R13, R4 ;  /* 0x000000040d0d7221 */ /* 0x002fce0000000000 */
.L_x_42:
[----:B------:R-:W-:Y:S05]  /*2170*/  @P0 BRA `(.L_x_44) ;  /* 0x00000000001c0947 */ /* 0x000fea0003800000 */
[----:B------:R-:W1:Y:S04]  /*2180*/  LDS R4, [R12+0x90] ;  /* 0x000090000c047984 */ /* 0x000e680000000800 */
[----:B------:R1:W-:Y:S02]  /*2190*/  STS [R12+0x90], R13 ;  /* 0x0000900d0c007388 */ /* 0x0003e40000000800 */
[----:B-1----:R-:W-:-:S07]  /*21a0*/  FADD R13, R13, R4 ;  /* 0x000000040d0d7221 */ /* 0x002fce0000000000 */
.L_x_43:
[----:B------:R-:W-:Y:S05]  /*21b0*/  @P0 BRA `(.L_x_45) ;  /* 0x00000000001c0947 */ /* 0x000fea0003800000 */
[----:B------:R-:W1:Y:S04]  /*21c0*/  LDS R4, [R12+0x94] ;  /* 0x000094000c047984 */ /* 0x000e680000000800 */
[----:B------:R1:W-:Y:S02]  /*21d0*/  STS [R12+0x94], R13 ;  /* 0x0000940d0c007388 */ /* 0x0003e40000000800 */
[----:B-1----:R-:W-:-:S07]  /*21e0*/  FADD R13, R13, R4 ;  /* 0x000000040d0d7221 */ /* 0x002fce0000000000 */
.L_x_44:
[----:B------:R-:W-:Y:S05]  /*21f0*/  @P0 BRA `(.L_x_46) ;  /* 0x0000000000200947 */ /* 0x000fea0003800000 */
[----:B------:R-:W1:Y:S04]  /*2200*/  LDS R4, [R12+0x98] ;  /* 0x000098000c047984 */ /* 0x000e680000000800 */
[----:B------:R1:W-:Y:S02]  /*2210*/  STS [R12+0x98], R13 ;  /* 0x0000980d0c007388 */ /* 0x0003e40000000800 */
[----:B-1----:R-:W-:-:S07]  /*2220*/  FADD R13, R13, R4 ;  /* 0x000000040d0d7221 */ /* 0x002fce0000000000 */
.L_x_45:
[----:B------:R-:W-:Y:S05]  /*2230*/  @P0 BREAK.RELIABLE B1 ;  /* 0x0000000000010942 */ /* 0x000fea0003800100 */
[----:B------:R-:W-:Y:S05]  /*2240*/  @P0 BRA `(.L_x_47) ;  /* 0x00000000001c0947 */ /* 0x000fea0003800000 */
[----:B------:R-:W1:Y:S04]  /*2250*/  LDS R4, [R12+0x9c] ;  /* 0x00009c000c047984 */ /* 0x000e680000000800 */
[----:B------:R1:W-:Y:S02]  /*2260*/  STS [R12+0x9c], R13 ;  /* 0x00009c0d0c007388 */ /* 0x0003e40000000800 */
[----:B-1----:R-:W-:-:S07]  /*2270*/  FADD R13, R13, R4 ;  /* 0x000000040d0d7221 */ /* 0x002fce0000000000 */
.L_x_46:
[----:B------:R-:W-:Y:S05]  /*2280*/  BSYNC.RELIABLE B1 ;  /* 0x0000000000017941 */ /* 0x000fea0003800100 */
.L_x_33:
[----:B------:R-:W1:Y:S04]  /*2290*/  @!P0 LDS R4, [R12+0xa0] ;  /* 0x0000a0000c048984 */ /* 0x000e680000000800 */
[----:B------:R1:W-:Y:S02]  /*22a0*/  @!P0 STS [R12+0xa0], R13 ;  /* 0x0000a00d0c008388 */ /* 0x0003e40000000800 */
[----:B-1----:R-:W-:-:S07]  /*22b0*/  @!P0 FADD R13, R13, R4 ;  /* 0x000000040d0d8221 */ /* 0x002fce0000000000 */
.L_x_47:
[----:B------:R-:W-:Y:S05]  /*22c0*/  BSYNC.RECONVERGENT B2 ;  /* 0x0000000000027941 */ /* 0x000fea0003800200 */
.L_x_32:
[----:B------:R-:W-:Y:S05]  /*22d0*/  WARPSYNC.ALL ;  /* 0x0000000000007948 */ /* 0x000fea0003800000 */
[----:B------:R1:W-:Y:S01]  /*22e0*/  @!P0 STS [R12+0xa4], R13 ;  /* 0x0000a40d0c008388 */ /* 0x0003e20000000800 */
[----:B------:R-:W-:Y:S04]  /*22f0*/  BSSY.RECONVERGENT B2, `(.L_x_48) ;  /* 0x000000a000027945 */ /* 0x000fe80003800200 */
[----:B------:R-:W-:Y:S05]  /*2300*/  @P1 BRA `(.L_x_49) ;  /* 0x0000000000201947 */ /* 0x000fea0003800000 */
[----:B------:R-:W3:Y:S01]  /*2310*/  LDC.64 R14, c[0x0][0x398] ;  /* 0x0000e600ff0e7b82 */ /* 0x000ee20000000a00 */
[----:B------:R-:W4:Y:S07]  /*2320*/  LDS R4, [R8+0x1534] ;  /* 0x0015340008047984 */ /* 0x000f2e0000000800 */
[----:B012---:R-:W0:Y:S01]  /*2330*/  LDC.64 R12, c[0x0][0x380] ;  /* 0x0000e000ff0c7b82 */ /* 0x007e220000000a00 */
[----:B---3--:R-:W0:Y:S02]  /*2340*/  LDG.E.S16 R15, desc[UR6][R14.64+0xa5a] ;  /* 0x000a5a060e0f7981 */ /* 0x008e24000c1e1700 */
[----:B0-----:R-:W-:-:S06]  /*2350*/  IMAD.WIDE R12, R15, 0x4, R12 ;  /* 0x000000040f0c7825 */ /* 0x001fcc00078e020c */
[----:B------:R-:W4:Y:S02]  /*2360*/  LDG.E R13, desc[UR6][R12.64] ;  /* 0x000000060c0d7981 */ /* 0x000f24000c1e1900 */
[----:B----4-:R-:W-:-:S05]  /*2370*/  FADD R9, R4, R13 ;  /* 0x0000000d04097221 */ /* 0x010fca0000000000 */
[----:B------:R3:W-:Y:S02]  /*2380*/  STS [R8+0x1538], R9 ;  /* 0x0015380908007388 */ /* 0x0007e40000000800 */
.L_x_49:
[----:B------:R-:W-:Y:S05]  /*2390*/  BSYNC.RECONVERGENT B2 ;  /* 0x0000000000027941 */ /* 0x000fea0003800200 */
.L_x_48:
[----:B------:R-:W-:Y:S06]  /*23a0*/  BAR.SYNC.DEFER_BLOCKING 0x0 ;  /* 0x0000000000007b1d */ /* 0x000fec0000010000 */
[----:B------:R-:W4:Y:S01]  /*23b0*/  LDCU UR4, c[0x0][0x3a8] ;  /* 0x00007500ff0477ac */ /* 0x000f220008000800 */
[----:B------:R0:W0:Y:S01]  /*23c0*/  LDS R4, [R8+0x1538] ;  /* 0x0015380008047984 */ /* 0x0000220000000800 */
[----:B----4-:R-:W-:-:S09]  /*23d0*/  UISETP.NE.AND UP0, UPT, UR4, URZ, UPT ;  /* 0x000000ff0400728c */ /* 0x010fd2000bf05270 */
[----:B------:R-:W-:Y:S05]  /*23e0*/  BRA.U !UP0, `(.L_x_50) ;  /* 0x0000000508947547 */ /* 0x000fea000b800000 */
[----:B------:R-:W-:Y:S01]  /*23f0*/  IADD3 R11, PT, PT, R11, 0x153c, RZ ;  /* 0x0000153c0b0b7810 */ /* 0x000fe20007ffe0ff */
[----:B------:R-:W-:-:S03]  /*2400*/  UMOV UR4, URZ ;  /* 0x000000ff00047c82 */ /* 0x000fc60008000000 */
[----:B------:R-:W-:-:S07]  /*2410*/  LEA R6, R6, R11, 0x18 ;  /* 0x0000000b06067211 */ /* 0x000fce00078ec0ff */
.L_x_61:
[----:B0-23--:R-:W-:Y:S01]  /*2420*/  VIADD R9, R5, UR4 ;  /* 0x0000000405097c36 */ /* 0x00dfe20008000000 */
[----:B------:R-:W-:Y:S01]  /*2430*/  UIADD3 UR4, UPT, UPT, UR4, 0x1, URZ ;  /* 0x0000000104047890 */ /* 0x000fe2000fffe0ff */
[----:B------:R-:W-:Y:S03]  /*2440*/  BSSY.RECONVERGENT B2, `(.L_x_51) ;  /* 0x000005d000027945 */ /* 0x000fe60003800200 */
[----:B------:R-:W-:Y:S01]  /*2450*/  ISETP.GT.AND P0, PT, R9, 0x52d, PT ;  /* 0x0000052d0900780c */ /* 0x000fe20003f04270 */
[----:B------:R-:W-:-:S12]  /*2460*/  UISETP.NE.AND UP0, UPT, UR4, 0x2a, UPT ;  /* 0x0000002a0400788c */ /* 0x000fd8000bf05270 */
[----:B------:R-:W-:Y:S05]  /*2470*/  @P0 BRA `(.L_x_52) ;  /* 0x0000000400640947 */ /* 0x000fea0003800000 */
[----:B------:R-:W0:Y:S01]  /*2480*/  LDC.64 R10, c[0x0][0x398] ;  /* 0x0000e600ff0a7b82 */ /* 0x000e220000000a00 */
[----:B------:R-:W2:Y:S07]  /*2490*/  LDCU.64 UR8, c[0x0][0x388] ;  /* 0x00007100ff0877ac */ /* 0x000eae0008000a00 */
[----:B-1----:R-:W1:Y:S01]  /*24a0*/  LDC.64 R12, c[0x0][0x390] ;  /* 0x0000e400ff0c7b82 */ /* 0x002e620000000a00 */
[----:B0-----:R-:W-:-:S06]  /*24b0*/  IMAD.WIDE R10, R9, 0x2, R10 ;  /* 0x00000002090a7825 */ /* 0x001fcc00078e020a */
[----:B------:R-:W1:Y:S02]  /*24c0*/  LDG.E.S16 R11, desc[UR6][R10.64] ;  /* 0x000000060a0b7981 */ /* 0x000e64000c1e1700 */
[----:B-1----:R-:W-:-:S06]  /*24d0*/  IMAD.WIDE R12, R11, 0x8, R12 ;  /* 0x000000080b0c7825 */ /* 0x002fcc00078e020c */
[----:B------:R-:W2:Y:S01]  /*24e0*/  LDG.E.64 R12, desc[UR6][R12.64] ;  /* 0x000000060c0c7981 */ /* 0x000ea2000c1e1b00 */
[----:B------:R-:W-:-:S05]  /*24f0*/  LEA R8, R9, R6, 0x2 ;  /* 0x0000000609087211 */ /* 0x000fca00078e10ff */
[----:B------:R0:W-:Y:S01]  /*2500*/  STS [R8], RZ ;  /* 0x000000ff08007388 */ /* 0x0001e20000000800 */
[----:B--2---:R-:W-:Y:S02]  /*2510*/  LOP3.LUT R14, R12, UR8, RZ, 0xc0, !PT ;  /* 0x000000080c0e7c12 */ /* 0x004fe4000f8ec0ff */
[----:B------:R-:W-:Y:S02]  /*2520*/  LOP3.LUT R15, R13, UR9, RZ, 0xc0, !PT ;  /* 0x000000090d0f7c12 */ /* 0x000fe4000f8ec0ff */
[----:B------:R-:W-:-:S04]  /*2530*/  ISETP.GT.U32.AND P0, PT, R14, RZ, PT ;  /* 0x000000ff0e00720c */ /* 0x000fc80003f04070 */
[----:B------:R-:W-:-:S13]  /*2540*/  ISETP.GT.AND.EX P0, PT, R15, RZ, PT, P0 ;  /* 0x000000ff0f00720c */ /* 0x000fda0003f04300 */
[----:B0-----:R-:W-:Y:S05]  /*2550*/  @P0 BRA `(.L_x_52) ;  /* 0x00000004002c0947 */ /* 0x001fea0003800000 */
[----:B------:R-:W0:Y:S01]  /*2560*/  LDC.64 R10, c[0x0][0x3a0] ;  /* 0x0000e800ff0a7b82 */ /* 0x000e220000000a00 */
[----:B------:R-:W1:Y:S01]  /*2570*/  LDCU UR5, c[0x0][0x3a8] ;  /* 0x00007500ff0577ac */ /* 0x000e620008000800 */
[----:B------:R-:W-:Y:S01]  /*2580*/  BSSY.RECONVERGENT B3, `(.L_x_53) ;  /* 0x000001e000037945 */ /* 0x000fe20003800200 */
[----:B------:R-:W-:Y:S01]  /*2590*/  PRMT R19, R9, 0x9910, RZ ;  /* 0x0000991009137816 */ /* 0x000fe200000000ff */
[----:B------:R-:W-:Y:S01]  /*25a0*/  IMAD.MOV.U32 R12, RZ, RZ, RZ ;  /* 0x000000ffff0c7224 */ /* 0x000fe200078e00ff */
[----:B-1----:R-:W-:-:S07]  /*25b0*/  MOV R13, UR5 ;  /* 0x00000005000d7c02 */ /* 0x002fce0008000f00 */
.L_x_55:
[----:B------:R-:W-:-:S05]  /*25c0*/  VIADD R14, R12, 0x1 ;  /* 0x000000010c0e7836 */ /* 0x000fca0000000000 */
[----:B------:R-:W-:-:S13]  /*25d0*/  ISETP.NE.AND P0, PT, R14, R13, PT ;  /* 0x0000000d0e00720c */ /* 0x000fda0003f05270 */
[----:B------:R-:W-:Y:S05]  /*25e0*/  @!P0 BRA `(.L_x_54) ;  /* 0x0000000000388947 */ /* 0x000fea0003800000 */
[----:B------:R-:W-:-:S04]  /*25f0*/  IADD3 R14, PT, PT, R13, R12, RZ ;  /* 0x0000000c0d0e7210 */ /* 0x000fc80007ffe0ff */
[----:B------:R-:W-:-:S04]  /*2600*/  LEA.HI R14, R14, R14, RZ, 0x1 ;  /* 0x0000000e0e0e7211 */ /* 0x000fc800078f08ff */
[----:B------:R-:W-:-:S05]  /*2610*/  SHF.R.S32.HI R17, RZ, 0x1, R14 ;  /* 0x00000001ff117819 */ /* 0x000fca000001140e */
[----:B0-----:R-:W-:-:S06]  /*2620*/  IMAD.WIDE R14, R17, 0x2, R10 ;  /* 0x00000002110e7825 */ /* 0x001fcc00078e020a */
[----:B------:R-:W2:Y:S02]  /*2630*/  LDG.E.U16 R14, desc[UR6][R14.64] ;  /* 0x000000060e0e7981 */ /* 0x000ea4000c1e1500 */
[----:B--2---:R-:W-:-:S04]  /*2640*/  PRMT R16, R14, 0x9910, RZ ;  /* 0x000099100e107816 */ /* 0x004fc800000000ff */
[----:B------:R-:W-:-:S04]  /*2650*/  ISETP.GE.AND P0, PT, R16, R19, PT ;  /* 0x000000131000720c */ /* 0x000fc80003f06270 */
[----:B------:R-:W-:Y:S02]  /*2660*/  SEL R13, R13, R17, !P0 ;  /* 0x000000110d0d7207 */ /* 0x000fe40004000000 */
[----:B------:R-:W-:-:S04]  /*2670*/  SEL R12, R17, R12, !P0 ;  /* 0x0000000c110c7207 */ /* 0x000fc80004000000 */
[----:B------:R-:W-:-:S13]  /*2680*/  ISETP.NE.AND P0, PT, R13, R12, PT ;  /* 0x0000000c0d00720c */ /* 0x000fda0003f05270 */
[----:B------:R-:W-:Y:S05]  /*2690*/  @P0 BRA `(.L_x_55) ;  /* 0xfffffffc00c80947 */ /* 0x000fea000383ffff */
[----:B------:R-:W-:-:S05]  /*26a0*/  IMAD.WIDE R10, R13, 0x2, R10 ;  /* 0x000000020d0a7825 */ /* 0x000fca00078e020a */
[----:B------:R0:W5:Y:S01]  /*26b0*/  LDG.E.U16 R14, desc[UR6][R10.64] ;  /* 0x000000060a0e7981 */ /* 0x000162000c1e1500 */
[----:B------:R-:W-:Y:S05]  /*26c0*/  BRA `(.L_x_56) ;  /* 0x0000000000247947 */ /* 0x000fea0003800000 */
.L_x_54:
[----:B0-----:R-:W0:Y:S02]  /*26d0*/  LDC.64 R10, c[0x0][0x3a0] ;  /* 0x0000e800ff0a7b82 */ /* 0x001e240000000a00 */
[----:B0-----:R-:W-:-:S06]  /*26e0*/  IMAD.WIDE R14, R13, 0x2, R10 ;  /* 0x000000020d0e7825 */ /* 0x001fcc00078e020a */
[----:B------:R-:W2:Y:S01]  /*26f0*/  LDG.E.U16 R14, desc[UR6][R14.64] ;  /* 0x000000060e0e7981 */ /* 0x000ea2000c1e1500 */
[----:B------:R-:W-:Y:S02]  /*2700*/  PRMT R16, R9, 0x9910, RZ ;  /* 0x0000991009107816 */ /* 0x000fe400000000ff */
[----:B--2---:R-:W-:-:S04]  /*2710*/  PRMT R13, R14, 0x9910, RZ ;  /* 0x000099100e0d7816 */ /* 0x004fc800000000ff */
[----:B------:R-:W-:-:S13]  /*2720*/  ISETP.GT.AND P0, PT, R13, R16, PT ;  /* 0x000000100d00720c */ /* 0x000fda0003f04270 */
[----:B------:R-:W-:Y:S05]  /*2730*/  @!P0 BRA `(.L_x_56) ;  /* 0x0000000000088947 */ /* 0x000fea0003800000 */
[----:B------:R-:W-:-:S05]  /*2740*/  IMAD.WIDE R10, R12, 0x2, R10 ;  /* 0x000000020c0a7825 */ /* 0x000fca00078e020a */
[----:B------:R1:W5:Y:S02]  /*2750*/  LDG.E.U16 R14, desc[UR6][R10.64] ;  /* 0x000000060a0e7981 */ /* 0x000364000c1e1500 */
.L_x_56:
[----:B------:R-:W-:Y:S05]  /*2760*/  BSYNC.RECONVERGENT B3 ;  /* 0x0000000000037941 */ /* 0x000fea0003800200 */
.L_x_53:
[----:B01---5:R-:W-:Y:S01]  /*2770*/  PRMT R11, R14, 0x9910, RZ ;  /* 0x000099100e0b7816 */ /* 0x023fe200000000ff */
[----:B------:R-:W0:Y:S01]  /*2780*/  LDCU UR5, c[0x0][0x3a8] ;  /* 0x00007500ff0577ac */ /* 0x000e220008000800 */
[----:B------:R-:W-:Y:S01]  /*2790*/  HFMA2 R16, -RZ, RZ, 0, 0 ;  /* 0x00000000ff107431 */ /* 0x000fe200000001ff */
[----:B------:R-:W-:Y:S01]  /*27a0*/  BSSY.RECONVERGENT B3, `(.L_x_57) ;  /* 0x0000020000037945 */ /* 0x000fe20003800200 */
[----:B------:R-:W-:Y:S01]  /*27b0*/  PRMT R19, R9, 0x9910, RZ ;  /* 0x0000991009137816 */ /* 0x000fe200000000ff */
[----:B------:R-:W-:Y:S02]  /*27c0*/  IMAD R12, R11, 0x4, R0 ;  /* 0x000000040b0c7824 */ /* 0x000fe400078e0200 */
[----:B------:R-:W1:Y:S04]  /*27d0*/  LDC.64 R10, c[0x0][0x3a0] ;  /* 0x0000e800ff0a7b82 */ /* 0x000e680000000a00 */
[----:B------:R-:W2:Y:S01]  /*27e0*/  LDS R12, [R12] ;  /* 0x000000000c0c7984 */ /* 0x000ea20000000800 */
[----:B0-----:R-:W-:-:S07]  /*27f0*/  IMAD.U32 R13, RZ, RZ, UR5 ;  /* 0x00000005ff0d7e24 */ /* 0x001fce000f8e00ff */
.L_x_59:
[----:B------:R-:W-:-:S04]  /*2800*/  IADD3 R14, PT, PT, R16, 0x1, RZ ;  /* 0x00000001100e7810 */ /* 0x000fc80007ffe0ff */
[----:B------:R-:W-:-:S13]  /*2810*/  ISETP.NE.AND P0, PT, R14, R13, PT ;  /* 0x0000000d0e00720c */ /* 0x000fda0003f05270 */
[----:B------:R-:W-:Y:S05]  /*2820*/  @!P0 BRA `(.L_x_58) ;  /* 0x0000000000388947 */ /* 0x000fea0003800000 */
[----:B------:R-:W-:-:S05]  /*2830*/  IMAD.IADD R14, R13, 0x1, R16 ;  /* 0x000000010d0e7824 */ /* 0x000fca00078e0210 */
[----:B------:R-:W-:-:S04]  /*2840*/  LEA.HI R14, R14, R14, RZ, 0x1 ;  /* 0x0000000e0e0e7211 */ /* 0x000fc800078f08ff */
[----:B------:R-:W-:-:S05]  /*2850*/  SHF.R.S32.HI R17, RZ, 0x1, R14 ;  /* 0x00000001ff117819 */ /* 0x000fca000001140e */
[----:B-1----:R-:W-:-:S06]  /*2860*/  IMAD.WIDE R14, R17, 0x2, R10 ;  /* 0x00000002110e7825 */ /* 0x002fcc00078e020a */
[----:B------:R-:W3:Y:S02]  /*2870*/  LDG.E.U16 R14, desc[UR6][R14.64] ;  /* 0x000000060e0e7981 */ /* 0x000ee4000c1e1500 */
[----:B---3--:R-:W-:-:S04]  /*2880*/  PRMT R18, R14, 0x9910, RZ ;  /* 0x000099100e127816 */ /* 0x008fc800000000ff */
[----:B------:R-:W-:-:S04]  /*2890*/  ISETP.GT.AND P0, PT, R18, R19, PT ;  /* 0x000000131200720c */ /* 0x000fc80003f04270 */
[----:B------:R-:W-:Y:S02]  /*28a0*/  SEL R13, R17, R13, P0 ;  /* 0x0000000d110d7207 */ /* 0x000fe40000000000 */
[----:B------:R-:W-:-:S04]  /*28b0*/  SEL R16, R16, R17, P0 ;  /* 0x0000001110107207 */ /* 0x000fc80000000000 */
[----:B------:R-:W-:-:S13]  /*28c0*/  ISETP.NE.AND P0, PT, R13, R16, PT ;  /* 0x000000100d00720c */ /* 0x000fda0003f05270 */
[----:B------:R-:W-:Y:S05]  /*28d0*/  @P0 BRA `(.L_x_59) ;  /* 0xfffffffc00c80947 */ /* 0x000fea000383ffff */
[----:B------:R-:W-:-:S05]  /*28e0*/  IMAD.WIDE R10, R13, 0x2, R10 ;  /* 0x000000020d0a7825 */ /* 0x000fca00078e020a */
[----:B------:R0:W5:Y:S01]  /*28f0*/  LDG.E.U16 R14, desc[UR6][R10.64] ;  /* 0x000000060a0e7981 */ /* 0x000162000c1e1500 */
[----:B------:R-:W-:Y:S05]  /*2900*/  BRA `(.L_x_60) ;  /* 0x0000000000247947 */ /* 0x000fea0003800000 */
.L_x_58:
[----:B-1----:R-:W0:Y:S02]  /*2910*/  LDC.64 R10, c[0x0][0x3a0] ;  /* 0x0000e800ff0a7b82 */ /* 0x002e240000000a00 */
[----:B0-----:R-:W-:-:S06]  /*2920*/  IMAD.WIDE R14, R16, 0x2, R10 ;  /* 0x00000002100e7825 */ /* 0x001fcc00078e020a */
[----:B------:R-:W3:Y:S01]  /*2930*/  LDG.E.U16 R14, desc[UR6][R14.64] ;  /* 0x000000060e0e7981 */ /* 0x000ee2000c1e1500 */
[----:B------:R-:W-:Y:S02]  /*2940*/  PRMT R16, R9, 0x9910, RZ ;  /* 0x0000991009107816 */ /* 0x000fe400000000ff */
[----:B---3--:R-:W-:-:S04]  /*2950*/  PRMT R9, R14, 0x9910, RZ ;  /* 0x000099100e097816 */ /* 0x008fc800000000ff */
[----:B------:R-:W-:-:S13]  /*2960*/  ISETP.GT.AND P0, PT, R9, R16, PT ;  /* 0x000000100900720c */ /* 0x000fda0003f04270 */
[----:B------:R-:W-:Y:S05]  /*2970*/  @P0 BRA `(.L_x_60) ;  /* 0x0000000000080947 */ /* 0x000fea0003800000 */
[----:B------:R-:W-:-:S05]  /*2980*/  IMAD.WIDE R10, R13, 0x2, R10 ;  /* 0x000000020d0a7825 */ /* 0x000fca00078e020a */
[----:B------:R1:W5:Y:S02]  /*2990*/  LDG.E.U16 R14, desc[UR6][R10.64] ;  /* 0x000000060a0e7981 */ /* 0x000364000c1e1500 */
.L_x_60:
[----:B------:R-:W-:Y:S05]  /*29a0*/  BSYNC.RECONVERGENT B3 ;  /* 0x0000000000037941 */ /* 0x000fea0003800200 */
.L_x_57:
[----:B-----5:R-:W-:-:S04]  /*29b0*/  PRMT R9, R14, 0x9910, RZ ;  /* 0x000099100e097816 */ /* 0x020fc800000000ff */
[----:B------:R-:W-:-:S06]  /*29c0*/  LEA R9, R9, R0, 0x2 ;  /* 0x0000000009097211 */ /* 0x000fcc00078e10ff */
[----:B------:R-:W0:Y:S02]  /*29d0*/  LDS R9, [R9] ;  /* 0x0000000009097984 */ /* 0x000e240000000800 */
[----:B01----:R-:W-:-:S04]  /*29e0*/  FADD R11, R4, -R9 ;  /* 0x80000009040b7221 */ /* 0x003fc80000000000 */
[----:B--2---:R-:W-:-:S05]  /*29f0*/  FADD R11, R12, -R11 ;  /* 0x8000000b0c0b7221 */ /* 0x004fca0000000000 */
[----:B------:R0:W-:Y:S02]  /*2a00*/  STS [R8], R11 ;  /* 0x0000000b08007388 */ /* 0x0001e40000000800 */
.L_x_52:
[----:B------:R-:W-:Y:S05]  /*2a10*/  BSYNC.RECONVERGENT B2 ;  /* 0x0000000000027941 */ /* 0x000fea0003800200 */
.L_x_51:
[----:B------:R-:W-:Y:S05]  /*2a20*/  BRA.U UP0, `(.L_x_61) ;  /* 0xfffffff9007c7547 */ /* 0x000fea000b83ffff */
[----:B------:R-:W-:Y:S05]  /*2a30*/  BRA `(.L_x_62) ;  /* 0x0000000000e87947 */ /* 0x000fea0003800000 */
.L_x_50:
[----:B0-23--:R-:W0:Y:S01]  /*2a40*/  LDC.64 R8, c[0x0][0x390] ;  /* 0x0000e400ff087b82 */ /* 0x00de220000000a00 */
[----:B------:R-:W-:Y:S01]  /*2a50*/  VIADD R11, R11, 0x153c ;  /* 0x0000153c0b0b7836 */ /* 0x000fe20000000000 */
[----:B-1----:R-:W-:Y:S01]  /*2a60*/  MOV R13, R5 ;  /* 0x00000005000d7202 */ /* 0x002fe20000000f00 */
[----:B------:R-:W1:Y:S03]  /*2a70*/  LDCU.64 UR8, c[0x0][0x388] ;  /* 0x00007100ff0877ac */ /* 0x000e660008000a00 */
[----:B------:R-:W-:Y:S01]  /*2a80*/  LEA R6, R6, R11, 0x18 ;  /* 0x0000000b06067211 */ /* 0x000fe200078ec0ff */
[----:B------:R-:W-:Y:S01]  /*2a90*/  UMOV UR5, 0x4 ;  /* 0x0000000400057882 */ /* 0x000fe20000000000 */
[----:B------:R-:W-:-:S03]  /*2aa0*/  UMOV UR4, URZ ;  /* 0x000000ff00047c82 */ /* 0x000fc60008000000 */
[----:B------:R-:W-:-:S07]  /*2ab0*/  IMAD R6, R7, 0xa8, R6 ;  /* 0x000000a807067824 */ /* 0x000fce00078e0206 */
.L_x_67:
[C---:B------:R-:W-:Y:S01]  /*2ac0*/  ISETP.GT.AND P0, PT, R13.reuse, 0x52d, PT ;  /* 0x0000052d0d00780c */ /* 0x040fe20003f04270 */
[----:B------:R-:W-:Y:S01]  /*2ad0*/  BSSY.RECONVERGENT B2, `(.L_x_63) ;  /* 0x0000016000027945 */ /* 0x000fe20003800200 */
[C---:B------:R-:W-:Y:S01]  /*2ae0*/  ISETP.GT.AND P1, PT, R13.reuse, 0x52c, PT ;  /* 0x0000052c0d00780c */ /* 0x040fe20003f24270 */
[----:B------:R-:W-:-:S10]  /*2af0*/  IMAD.WIDE R10, R13, 0x2, R2 ;  /* 0x000000020d0a7825 */ /* 0x000fd400078e0202 */
[----:B-12---:R-:W-:Y:S05]  /*2b00*/  @P0 BRA `(.L_x_64) ;  /* 0x0000000000480947 */ /* 0x006fea0003800000 */
[----:B------:R-:W0:Y:S02]  /*2b10*/  LDG.E.S16 R15, desc[UR6][R10.64+-0x2] ;  /* 0xfffffe060a0f7981 */ /* 0x000e24000c1e1700 */
[----:B0-----:R-:W-:-:S06]  /*2b20*/  IMAD.WIDE R14, R15, 0x8, R8 ;  /* 0x000000080f0e7825 */ /* 0x001fcc00078e0208 */
[----:B------:R-:W1:Y:S01]  /*2b30*/  LDG.E.64 R14, desc[UR6][R14.64] ;  /* 0x000000060e0e7981 */ /* 0x000e62000c1e1b00 */
[----:B------:R-:W-:-:S03]  /*2b40*/  VIADD R19, R6, UR4 ;  /* 0x0000000406137c36 */ /* 0x000fc60008000000 */
[----:B------:R2:W-:Y:S01]  /*2b50*/  STS [R6+UR4], RZ ;  /* 0x000000ff06007988 */ /* 0x0005e20008000804 */
[----:B-1----:R-:W-:Y:S02]  /*2b60*/  LOP3.LUT R12, R14, UR8, RZ, 0xc0, !PT ;  /* 0x000000080e0c7c12 */ /* 0x002fe4000f8ec0ff */
[----:B------:R-:W-:Y:S02]  /*2b70*/  LOP3.LUT R16, R15, UR9, RZ, 0xc0, !PT ;  /* 0x000000090f107c12 */ /* 0x000fe4000f8ec0ff */
[----:B------:R-:W-:-:S04]  /*2b80*/  ISETP.GT.U32.AND P0, PT, R12, RZ, PT ;  /* 0x000000ff0c00720c */ /* 0x000fc80003f04070 */
[----:B------:R-:W-:-:S13]  /*2b90*/  ISETP.GT.AND.EX P0, PT, R16, RZ, PT, P0 ;  /* 0x000000ff1000720c */ /* 0x000fda0003f04300 */
[----:B--2---:R-:W-:Y:S05]  /*2ba0*/  @P0 BRA `(.L_x_64) ;  /* 0x0000000000200947 */ /* 0x004fea0003800000 */
[----:B------:R-:W0:Y:S02]  /*2bb0*/  LDC.64 R14, c[0x0][0x3a0] ;  /* 0x0000e800ff0e7b82 */ /* 0x000e240000000a00 */
[----:B0-----:R-:W2:Y:S02]  /*2bc0*/  LDG.E.U16 R14, desc[UR6][R14.64] ;  /* 0x000000060e0e7981 */ /* 0x001ea4000c1e1500 */
[----:B--2---:R-:W-:-:S04]  /*2bd0*/  PRMT R17, R14, 0x9910, RZ ;  /* 0x000099100e117816 */ /* 0x004fc800000000ff */
[----:B------:R-:W-:-:S05]  /*2be0*/  LEA R12, R17, R0, 0x2 ;  /* 0x00000000110c7211 */ /* 0x000fca00078e10ff */
[----:B------:R-:W0:Y:S02]  /*2bf0*/  LDS R17, [R12] ;  /* 0x000000000c117984 */ /* 0x000e240000000800 */
[----:B0-----:R-:W-:-:S04]  /*2c00*/  FADD R16, R4, -R17 ;  /* 0x8000001104107221 */ /* 0x001fc80000000000 */
[----:B------:R-:W-:-:S05]  /*2c10*/  FADD R16, R17, -R16 ;  /* 0x8000001011107221 */ /* 0x000fca0000000000 */
[----:B------:R2:W-:Y:S02]  /*2c20*/  STS [R19], R16 ;  /* 0x0000001013007388 */ /* 0x0005e40000000800 */
.L_x_64:
[----:B-1----:R-:W-:Y:S05]  /*2c30*/  BSYNC.RECONVERGENT B2 ;  /* 0x0000000000027941 */ /* 0x002fea0003800200 */
.L_x_63:
[----:B------:R-:W-:Y:S04]  /*2c40*/  BSSY.RECONVERGENT B2, `(.L_x_65) ;  /* 0x0000014000027945 */ /* 0x000fe80003800200 */
[----:B------:R-:W-:Y:S05]  /*2c50*/  @P1 BRA `(.L_x_66) ;  /* 0x0000000000481947 */ /* 0x000fea0003800000 */
[----:B------:R-:W0:Y:S02]  /*2c60*/  LDG.E.S16 R15, desc[UR6][R10.64] ;  /* 0x000000060a0f7981 */ /* 0x000e24000c1e1700 */
[----:B0-----:R-:W-:-:S06]  /*2c70*/  IMAD.WIDE R14, R15, 0x8, R8 ;  /* 0x000000080f0e7825 */ /* 0x001fcc00078e0208 */
[----:B------:R-:W3:Y:S01]  /*2c80*/  LDG.E.64 R14, desc[UR6][R14.64] ;  /* 0x000000060e0e7981 */ /* 0x000ee2000c1e1b00 */
[----:B------:R-:W-:-:S03]  /*2c90*/  VIADD R17, R6, UR5 ;  /* 0x0000000506117c36 */ /* 0x000fc60008000000 */
[----:B------:R1:W-:Y:S01]  /*2ca0*/  STS [R6+UR5], RZ ;  /* 0x000000ff06007988 */ /* 0x0003e20008000805 */
[----:B---3--:R-:W-:Y:S02]  /*2cb0*/  LOP3.LUT R12, R14, UR8, RZ, 0xc0, !PT ;  /* 0x000000080e0c7c12 */ /* 0x008fe4000f8ec0ff */
[----:B--2---:R-:W-:Y:S02]  /*2cc0*/  LOP3.LUT R16, R15, UR9, RZ, 0xc0, !PT ;  /* 0x000000090f107c12 */ /* 0x004fe4000f8ec0ff */
[----:B------:R-:W-:-:S04]  /*2cd0*/  ISETP.GT.U32.AND P0, PT, R12, RZ, PT ;  /* 0x000000ff0c00720c */ /* 0x000fc80003f04070 */
[----:B------:R-:W-:-:S13]  /*2ce0*/  ISETP.GT.AND.EX P0, PT, R16, RZ, PT, P0 ;  /* 0x000000ff1000720c */ /* 0x000fda0003f04300 */
[----:B-1----:R-:W-:Y:S05]  /*2cf0*/  @P0 BRA `(.L_x_66) ;  /* 0x0000000000200947 */ /* 0x002fea0003800000 */
[----:B------:R-:W0:Y:S02]  /*2d00*/  LDC.64 R10, c[0x0][0x3a0] ;  /* 0x0000e800ff0a7b82 */ /* 0x000e240000000a00 */
[----:B0-----:R-:W2:Y:S02]  /*2d10*/  LDG.E.U16 R10, desc[UR6][R10.64] ;  /* 0x000000060a0a7981 */ /* 0x001ea4000c1e1500 */
[----:B--2---:R-:W-:-:S04]  /*2d20*/  PRMT R15, R10, 0x9910, RZ ;  /* 0x000099100a0f7816 */ /* 0x004fc800000000ff */
[----:B------:R-:W-:-:S06]  /*2d30*/  LEA R15, R15, R0, 0x2 ;  /* 0x000000000f0f7211 */ /* 0x000fcc00078e10ff */
[----:B------:R-:W0:Y:S02]  /*2d40*/  LDS R15, [R15] ;  /* 0x000000000f0f7984 */ /* 0x000e240000000800 */
[----:B0-----:R-:W-:-:S04]  /*2d50*/  FADD R12, R4, -R15 ;  /* 0x8000000f040c7221 */ /* 0x001fc80000000000 */
[----:B------:R-:W-:-:S05]  /*2d60*/  FADD R12, R15, -R12 ;  /* 0x8000000c0f0c7221 */ /* 0x000fca0000000000 */
[----:B------:R1:W-:Y:S02]  /*2d70*/  STS [R17], R12 ;  /* 0x0000000c11007388 */ /* 0x0003e40000000800 */
.L_x_66:
[----:B------:R-:W-:Y:S05]  /*2d80*/  BSYNC.RECONVERGENT B2 ;  /* 0x0000000000027941 */ /* 0x000fea0003800200 */
.L_x_65:
[----:B------:R-:W-:Y:S01]  /*2d90*/  UIADD3 UR5, UPT, UPT, UR5, 0x8, URZ ;  /* 0x0000000805057890 */ /* 0x000fe2000fffe0ff */
[----:B------:R-:W-:Y:S01]  /*2da0*/  VIADD R13, R13, 0x2 ;  /* 0x000000020d0d7836 */ /* 0x000fe20000000000 */
[----:B------:R-:W-:Y:S02]  /*2db0*/  UIADD3 UR4, UPT, UPT, UR4, 0x8, URZ ;  /* 0x0000000804047890 */ /* 0x000fe4000fffe0ff */
[----:B------:R-:W-:-:S09]  /*2dc0*/  UISETP.NE.AND UP0, UPT, UR5, 0xac, UPT ;  /* 0x000000ac0500788c */ /* 0x000fd2000bf05270 */
[----:B------:R-:W-:Y:S05]  /*2dd0*/  BRA.U UP0, `(.L_x_67) ;  /* 0xfffffffd00387547 */ /* 0x000fea000b83ffff */
.L_x_62:
[----:B------:R-:W-:Y:S01]  /*2de0*/  BAR.SYNC.DEFER_BLOCKING 0x0 ;  /* 0x0000000000007b1d */ /* 0x000fe20000010000 */
[C---:B------:R-:W-:Y:S01]  /*2df0*/  ISETP.GT.AND P0, PT, R5.reuse, 0x52d, PT ;  /* 0x0000052d0500780c */ /* 0x040fe20003f04270 */
[----:B------:R-:W-:-:S12]  /*2e00*/  IMAD.WIDE R14, R5, 0x2, R2 ;  /* 0x00000002050e7825 */ /* 0x000fd800078e0202 */
[----:B0-----:R-:W3:Y:S01]  /*2e10*/  @!P0 LDG.E.S16 R11, desc[UR6][R14.64+-0x2] ;  /* 0xfffffe060e0b8981 */ /* 0x001ee2000c1e1700 */
[----:B------:R-:W-:Y:S02]  /*2e20*/  MOV R0, 0x400 ;  /* 0x0000040000007802 */ /* 0x000fe40000000f00 */
[----:B------:R-:W-:Y:S01]  /*2e30*/  ISETP.GT.AND P1, PT, R5, 0x52c, PT ;  /* 0x0000052c0500780c */ /* 0x000fe20003f24270 */
[----:B------:R-:W0:Y:S01]  /*2e40*/  S2R R9, SR_CgaCtaId ;  /* 0x0000000000097919 */ /* 0x000e220000008800 */
[----:B------:R-:W-:-:S04]  /*2e50*/  IADD3 R0, PT, PT, R0, 0x153c, RZ ;  /* 0x0000153c00007810 */ /* 0x000fc80007ffe0ff */
[----:B0-----:R-:W-:Y:S02]  /*2e60*/  LEA R0, R9, R0, 0x18 ;  /* 0x0000000009007211 */ /* 0x001fe400078ec0ff */
[----:B------:R-:W3:Y:S03]  /*2e70*/  @!P0 LDC.64 R8, c[0x0][0x3b0] ;  /* 0x0000ec00ff088b82 */ /* 0x000ee60000000a00 */
[----:B------:R-:W-:-:S05]  /*2e80*/  IMAD R7, R7, 0xa8, R0 ;  /* 0x000000a807077824 */ /* 0x000fca00078e0200 */
[----:B-1----:R-:W0:Y:S04]  /*2e90*/  @!P0 LDS R17, [R7] ;  /* 0x0000000007118984 */ /* 0x002e280000000800 */
[----:B--2---:R-:W1:Y:S01]  /*2ea0*/  @!P1 LDS R19, [R7+0x4] ;  /* 0x0000040007139984 */ /* 0x004e620000000800 */
[----:B---3--:R-:W-:Y:S02]  /*2eb0*/  @!P0 IMAD.WIDE R8, R11, 0x4, R8 ;  /* 0x000000040b088825 */ /* 0x008fe400078e0208 */
[----:B------:R-:W2:Y:S03]  /*2ec0*/  @!P1 LDC.64 R10, c[0x0][0x3b0] ;  /* 0x0000ec00ff0a9b82 */ /* 0x000ea60000000a00 */
[----:B0-----:R0:W-:Y:S04]  /*2ed0*/  @!P0 STG.E desc[UR6][R8.64], R17 ;  /* 0x0000001108008986 */ /* 0x0011e8000c101906 */
[----:B------:R-:W2:Y:S01]  /*2ee0*/  @!P1 LDG.E.S16 R15, desc[UR6][R14.64] ;  /* 0x000000060e0f9981 */ /* 0x000ea2000c1e1700 */
[----:B------:R-:W-:-:S04]  /*2ef0*/  VIADD R25, R5, 0x2 ;  /* 0x0000000205197836 */ /* 0x000fc80000000000 */
[C---:B------:R-:W-:Y:S01]  /*2f00*/  IMAD.WIDE R12, R25.reuse, 0x2, R2 ;  /* 0x00000002190c7825 */ /* 0x040fe200078e0202 */
[----:B------:R-:W-:-:S13]  /*2f10*/  ISETP.GT.AND P0, PT, R25, 0x52d, PT ;  /* 0x0000052d1900780c */ /* 0x000fda0003f04270 */
[----:B------:R-:W3:Y:S01]  /*2f20*/  @!P0 LDS R21, [R7+0x8] ;  /* 0x0000080007158984 */ /* 0x000ee20000000800 */
[----:B0-----:R-:W0:Y:S01]  /*2f30*/  @!P0 LDC.64 R8, c[0x0][0x3b0] ;  /* 0x0000ec00ff088b82 */ /* 0x001e220000000a00 */
[----:B--2---:R-:W-:-:S05]  /*2f40*/  @!P1 IMAD.WIDE R10, R15, 0x4, R10 ;  /* 0x000000040f0a9825 */ /* 0x004fca00078e020a */
[----:B-1----:R-:W-:Y:S04]  /*2f50*/  @!P1 STG.E desc[UR6][R10.64], R19 ;  /* 0x000000130a009986 */ /* 0x002fe8000c101906 */
[----:B------:R-:W0:Y:S01]  /*2f60*/  @!P0 LDG.E.S16 R23, desc[UR6][R12.64+-0x2] ;  /* 0xfffffe060c178981 */ /* 0x000e22000c1e1700 */
[----:B------:R-:W-:-:S13]  /*2f70*/  ISETP.GT.AND P1, PT, R25, 0x52c, PT ;  /* 0x0000052c1900780c */ /* 0x000fda0003f24270 */
[----:B------:R-:W1:Y:S01]  /*2f80*/  @!P1 LDS R17, [R7+0xc] ;  /* 0x00000c0007119984 */ /* 0x000e620000000800 */
[----:B------:R-:W2:Y:S01]  /*2f90*/  @!P1 LDC.64 R14, c[0x0][0x3b0] ;  /* 0x0000ec00ff0e9b82 */ /* 0x000ea20000000a00 */
[----:B0-----:R-:W-:-:S05]  /*2fa0*/  @!P0 IMAD.WIDE R8, R23, 0x4, R8 ;  /* 0x0000000417088825 */ /* 0x001fca00078e0208 */
[----:B---3--:R0:W-:Y:S04]  /*2fb0*/  @!P0 STG.E desc[UR6][R8.64], R21 ;  /* 0x0000001508008986 */ /* 0x0081e8000c101906 */
[----:B------:R-:W2:Y:S01]  /*2fc0*/  @!P1 LDG.E.S16 R23, desc[UR6][R12.64] ;  /* 0x000000060c179981 */ /* 0x000ea2000c1e1700 */
[----:B------:R-:W-:-:S04]  /*2fd0*/  IADD3 R25, PT, PT, R5, 0x4, RZ ;  /* 0x0000000405197810 */ /* 0x000fc80007ffe0ff */
[----:B------:R-:W-:-:S13]  /*2fe0*/  ISETP.GT.AND P0, PT, R25, 0x52d, PT ;  /* 0x0000052d1900780c */ /* 0x000fda0003f04270 */
[----:B------:R-:W3:Y:S01]  /*2ff0*/  @!P0 LDS R19, [R7+0x10] ;  /* 0x0000100007138984 */ /* 0x000ee20000000800 */
[----:B0-----:R-:W0:Y:S01]  /*3000*/  @!P0 LDC.64 R8, c[0x0][0x3b0] ;  /* 0x0000ec00ff088b82 */ /* 0x001e220000000a00 */
[----:B--2---:R-:W-:-:S04]  /*3010*/  @!P1 IMAD.WIDE R10, R23, 0x4, R14 ;  /* 0x00000004170a9825 */ /* 0x004fc800078e020e */
[C---:B------:R-:W-:Y:S01]  /*3020*/  IMAD.WIDE R14, R25.reuse, 0x2, R2 ;  /* 0x00000002190e7825 */ /* 0x040fe200078e0202 */
        /* <DEDUP_REMOVED lines=8> */
[----:B------:R-:W-:-:S05]  /*30b0*/  VIADD R25, R5, 0x6 ;  /* 0x0000000605197836 */ /* 0x000fca0000000000 */
        /* <DEDUP_REMOVED lines=238> */
[C---:B------:R-:W-:Y:S01]  /*3fa0*/  ISETP.GT.AND P0, PT, R25.reuse, 0x52d, PT ;  /* 0x0000052d1900780c */ /* 0x040fe20003f04270 */
[----:B------:R-:W-:-:S12]  /*3fb0*/  IMAD.WIDE R2, R25, 0x2, R2 ;  /* 0x0000000219027825 */ /* 0x000fd800078e0202 */
[----:B------:R-:W3:Y:S01]  /*3fc0*/  @!P0 LDS R11, [R7+0xa0] ;  /* 0x0000a000070b8984 */ /* 0x000ee20000000800 */
[----:B0-----:R-:W0:Y:S01]  /*3fd0*/  @!P0 LDC.64 R8, c[0x0][0x3b0] ;  /* 0x0000ec00ff088b82 */ /* 0x001e220000000a00 */
[----:B--2---:R-:W-:-:S05]  /*3fe0*/  @!P1 IMAD.WIDE R4, R23, 0x4, R14 ;  /* 0x0000000417049825 */ /* 0x004fca00078e020e */
[----:B-1----:R1:W-:Y:S04]  /*3ff0*/  @!P1 STG.E desc[UR6][R4.64], R17 ;  /* 0x0000001104009986 */ /* 0x0023e8000c101906 */
[----:B------:R-:W0:Y:S01]  /*4000*/  @!P0 LDG.E.S16 R15, desc[UR6][R2.64+-0x2] ;  /* 0xfffffe06020f8981 */ /* 0x000e22000c1e1700 */
[----:B------:R-:W-:Y:S01]  /*4010*/  ISETP.GT.AND P1, PT, R25, 0x52c, PT ;  /* 0x0000052c1900780c */ /* 0x000fe20003f24270 */
[----:B0-----:R-:W-:-:S05]  /*4020*/  @!P0 IMAD.WIDE R8, R15, 0x4, R8 ;  /* 0x000000040f088825 */ /* 0x001fca00078e0208 */
[----:B---3--:R1:W-:Y:S07]  /*4030*/  @!P0 STG.E desc[UR6][R8.64], R11 ;  /* 0x0000000b08008986 */ /* 0x0083ee000c101906 */
[----:B------:R-:W-:Y:S05]  /*4040*/  @P1 EXIT ;  /* 0x000000000000194d */ /* 0x000fea0003800000 */
[----:B------:R-:W2:Y:S01]  /*4050*/  LDG.E.S16 R3, desc[UR6][R2.64] ;  /* 0x0000000602037981 */ /* 0x000ea2000c1e1700 */
[----:B-1----:R-:W2:Y:S03]  /*4060*/  LDC.64 R4, c[0x0][0x3b0] ;  /* 0x0000ec00ff047b82 */ /* 0x002ea60000000a00 */
[----:B------:R-:W0:Y:S01]  /*4070*/  LDS R7, [R7+0xa4] ;  /* 0x0000a40007077984 */ /* 0x000e220000000800 */
[----:B--2---:R-:W-:-:S05]  /*4080*/  IMAD.WIDE R4, R3, 0x4, R4 ;  /* 0x0000000403047825 */ /* 0x004fca00078e0204 */
[----:B0-----:R-:W-:Y:S01]  /*4090*/  STG.E desc[UR6][R4.64], R7 ;  /* 0x0000000704007986 */ /* 0x001fe2000c101906 */
[----:B------:R-:W-:Y:S05]  /*40a0*/  EXIT ;  /* 0x000000000000794d */ /* 0x000fea0003800000 */
.L_x_68:
[----:B------:R-:W-:-:S00]  /*40b0*/  BRA `(.L_x_68) ;  /* 0xfffffffc00fc7947 */ /* 0x000fc0000383ffff */
[----:B------:R-:W-:-:S00]  /*40c0*/  NOP ;  /* 0x0000000000007918 */ /* 0x000fc00000000000 */
        /* <DEDUP_REMOVED lines=11> */
.L_x_72:


//--------------------- .text._Z14gpu_prefix_sumPf --------------------------
	.section	.text._Z14gpu_prefix_sumPf,"ax",@progbits
	.align	128
        .global         _Z14gpu_prefix_sumPf
        .type           _Z14gpu_prefix_sumPf,@function
        .size           _Z14gpu_prefix_sumPf,(.L_x_73 - _Z14gpu_prefix_sumPf)
        .other          _Z14gpu_prefix_sumPf,@"STO_CUDA_ENTRY STV_DEFAULT"
_Z14gpu_prefix_sumPf:
.text._Z14gpu_prefix_sumPf:
[----:B------:R-:W-:Y:S01]  /*0000*/  LDC R1, c[0x0][0x37c] ;  /* 0x0000df00ff017b82 */ /* 0x000fe20000000800 */
[----:B------:R-:W0:Y:S07]  /*0010*/  S2R R3, SR_TID.X ;  /* 0x0000000000037919 */ /* 0x000e2e0000002100 */
[----:B------:R-:W0:Y:S01]  /*0020*/  S2UR UR6, SR_CTAID.X ;  /* 0x00000000000679c3 */ /* 0x000e220000002500 */
[----:B------:R-:W1:Y:S07]  /*0030*/  LDCU.64 UR4, c[0x0][0x380] ;  /* 0x00007000ff0477ac */ /* 0x000e6e0008000a00 */
[----:B------:R-:W0:Y:S01]  /*0040*/  LDC R44, c[0x0][0x360] ;  /* 0x0000d800ff2c7b82 */ /* 0x000e220000000800 */
[----:B-1----:R-:W-:-:S04]  /*0050*/  UIADD3 UR4, UP0, UPT, UR4, 0x4, URZ ;  /* 0x0000000404047890 */ /* 0x002fc8000ff1e0ff */
[----:B------:R-:W-:Y:S02]  /*0060*/  UIADD3.X UR5, UPT, UPT, URZ, UR5, URZ, UP0, !UPT ;  /* 0x00000005ff057290 */ /* 0x000fe400087fe4ff */
[----:B------:R-:W-:-:S04]  /*0070*/  IMAD.U32 R42, RZ, RZ, UR4 ;  /* 0x00000004ff2a7e24 */ /* 0x000fc8000f8e00ff */
[----:B------:R-:W-:Y:S02]  /*0080*/  IMAD.U32 R43, RZ, RZ, UR5 ;  /* 0x00000005ff2b7e24 */ /* 0x000fe4000f8e00ff */
[----:B0-----:R-:W-:Y:S01]  /*0090*/  IMAD R44, R44, UR6, R3 ;  /* 0x000000062c2c7c24 */ /* 0x001fe2000f8e0203 */
[----:B------:R-:W0:Y:S03]  /*00a0*/  LDCU.64 UR6, c[0x0][0x358] ;  /* 0x00006b00ff0677ac */ /* 0x000e260008000a00 */
[----:B------:R-:W-:-:S04]  /*00b0*/  IMAD R45, R44, 0x2a, RZ ;  /* 0x0000002a2c2d7824 */ /* 0x000fc800078e02ff */
[C---:B------:R-:W-:Y:S01]  /*00c0*/  IMAD.WIDE R2, R45.reuse, 0x4, R42 ;  /* 0x000000042d027825 */ /* 0x040fe200078e022a */
[----:B------:R-:W-:-:S04]  /*00d0*/  ISETP.GT.AND P0, PT, R45, 0x52d, PT ;  /* 0x0000052d2d00780c */ /* 0x000fc80003f04270 */
[----:B------:R-:W-:-:S13]  /*00e0*/  ISETP.GT.OR P1, PT, R44, 0x1e, P0 ;  /* 0x0000001e2c00780c */ /* 0x000fda0000724670 */
[----:B0-----:R-:W2:Y:S01]  /*00f0*/  @!P1 LDG.E R6, desc[UR6][R2.64+-0x4] ;  /* 0xfffffc0602069981 */ /* 0x001ea2000c1e1900 */
[----:B------:R-:W-:-:S04]  /*0100*/  ISETP.GT.AND P0, PT, R45, 0x52c, PT ;  /* 0x0000052c2d00780c */ /* 0x000fc80003f04270 */
[----:B------:R-:W-:-:S13]  /*0110*/  ISETP.GT.OR P2, PT, R44, 0x1e, P0 ;  /* 0x0000001e2c00780c */ /* 0x000fda0000744670 */
[----:B------:R-:W3:Y:S01]  /*0120*/  @!P2 LDG.E R8, desc[UR6][R2.64] ;  /* 0x000000060208a981 */ /* 0x000ee2000c1e1900 */
[----:B------:R-:W-:-:S04]  /*0130*/  VIADD R47, R45, 0x2 ;  /* 0x000000022d2f7836 */ /* 0x000fc80000000000 */
[C---:B------:R-:W-:Y:S01]  /*0140*/  IMAD.WIDE R4, R47.reuse, 0x4, R42 ;  /* 0x000000042f047825 */ /* 0x040fe200078e022a */
[----:B------:R-:W-:-:S04]  /*0150*/  ISETP.GT.AND P0, PT, R47, 0x52d, PT ;  /* 0x0000052d2f00780c */ /* 0x000fc80003f04270 */
[----:B------:R-:W-:-:S13]  /*0160*/  ISETP.GT.OR P0, PT, R44, 0x1e, P0 ;  /* 0x0000001e2c00780c */ /* 0x000fda0000704670 */
[----:B------:R-:W4:Y:S01]  /*0170*/  @!P0 LDG.E R10, desc[UR6][R4.64+-0x4] ;  /* 0xfffffc06040a8981 */ /* 0x000f22000c1e1900 */
[----:B------:R-:W0:Y:S01]  /*0180*/  S2UR UR5, SR_CgaCtaId ;  /* 0x00000000000579c3 */ /* 0x000e220000008800 */
[----:B------:R-:W-:Y:S01]  /*0190*/  UMOV UR4, 0x400 ;  /* 0x0000040000047882 */ /* 0x000fe20000000000 */
[----:B------:R-:W-:Y:S01]  /*01a0*/  ISETP.GT.AND P3, PT, R47, 0x52c, PT ;  /* 0x0000052c2f00780c */ /* 0x000fe20003f64270 */
[----:B0-----:R-:W-:-:S06]  /*01b0*/  ULEA UR4, UR5, UR4, 0x18 ;  /* 0x0000000405047291 */ /* 0x001fcc000f8ec0ff */
[----:B------:R-:W-:-:S05]  /*01c0*/  LEA R0, R44, UR4, 0x2 ;  /* 0x000000042c007c11 */ /* 0x000fca000f8e10ff */
[----:B------:R-:W2:Y:S01]  /*01d0*/  @!P1 LDS R7, [R0] ;  /* 0x0000000000079984 */ /* 0x000ea20000000800 */
[----:B------:R-:W-:Y:S02]  /*01e0*/  VIADD R50, R45, 0x4 ;  /* 0x000000042d327836 */ /* 0x000fe40000000000 */
[----:B--2---:R-:W-:-:S05]  /*01f0*/  @!P1 FADD R7, R6, R7 ;  /* 0x0000000706079221 */ /* 0x004fca0000000000 */
[----:B------:R-:W-:Y:S01]  /*0200*/  @!P1 STS [R0], R7 ;  /* 0x0000000700009388 */ /* 0x000fe20000000800 */
[----:B------:R-:W-:-:S03]  /*0210*/  ISETP.GT.OR P1, PT, R44, 0x1e, P3 ;  /* 0x0000001e2c00780c */ /* 0x000fc60001f24670 */
[----:B------:R-:W3:Y:S02]  /*0220*/  @!P2 LDS R9, [R0] ;  /* 0x000000000009a984 */ /* 0x000ee40000000800 */
[----:B---3--:R-:W-:-:S08]  /*0230*/  @!P2 FADD R9, R8, R9 ;  /* 0x000000090809a221 */ /* 0x008fd00000000000 */
[----:B------:R-:W2:Y:S04]  /*0240*/  @!P1 LDG.E R8, desc[UR6][R4.64] ;  /* 0x0000000604089981 */ /* 0x000ea8000c1e1900 */
[----:B------:R-:W-:Y:S04]  /*0250*/  @!P2 STS [R0], R9 ;  /* 0x000000090000a388 */ /* 0x000fe80000000800 */
[----:B------:R-:W4:Y:S01]  /*0260*/  @!P0 LDS R11, [R0] ;  /* 0x00000000000b8984 */ /* 0x000f220000000800 */
[C---:B------:R-:W-:Y:S01]  /*0270*/  ISETP.GT.AND P3, PT, R50.reuse, 0x52d, PT ;  /* 0x0000052d3200780c */ /* 0x040fe20003f64270 */
[----:B------:R-:W-:-:S04]  /*0280*/  IMAD.WIDE R6, R50, 0x4, R42 ;  /* 0x0000000432067825 */ /* 0x000fc800078e022a */
[----:B----4-:R-:W-:-:S05]  /*0290*/  @!P0 FADD R11, R10, R11 ;  /* 0x0000000b0a0b8221 */ /* 0x010fca0000000000 */
[----:B------:R-:W-:Y:S01]  /*02a0*/  @!P0 STS [R0], R11 ;  /* 0x0000000b00008388 */ /* 0x000fe20000000800 */
[----:B------:R-:W-:-:S03]  /*02b0*/  ISETP.GT.OR P0, PT, R44, 0x1e, P3 ;  /* 0x0000001e2c00780c */ /* 0x000fc60001f04670 */
[----:B------:R-:W2:Y:S10]  /*02c0*/  @!P1 LDS R13, [R0] ;  /* 0x00000000000d9984 */ /* 0x000eb40000000800 */
[----:B------:R-:W3:Y:S01]  /*02d0*/  @!P0 LDG.E R10, desc[UR6][R6.64+-0x4] ;  /* 0xfffffc06060a8981 */ /* 0x000ee2000c1e1900 */
[----:B------:R-:W-:Y:S01]  /*02e0*/  ISETP.GT.AND P2, PT, R50, 0x52c, PT ;  /* 0x0000052c3200780c */ /* 0x000fe20003f44270 */
[----:B--2---:R-:W-:-:S05]  /*02f0*/  @!P1 FADD R9, R8, R13 ;  /* 0x0000000d08099221 */ /* 0x004fca0000000000 */
[----:B------:R-:W-:Y:S04]  /*0300*/  @!P1 STS [R0], R9 ;  /* 0x0000000900009388 */ /* 0x000fe80000000800 */
[----:B------:R-:W3:Y:S02]  /*0310*/  @!P0 LDS R13, [R0] ;  /* 0x00000000000d8984 */ /* 0x000ee40000000800 */
[----:B---3--:R-:W-:-:S05]  /*0320*/  @!P0 FADD R13, R10, R13 ;  /* 0x0000000d0a0d8221 */ /* 0x008fca0000000000 */
[----:B------:R-:W-:Y:S01]  /*0330*/  @!P0 STS [R0], R13 ;  /* 0x0000000d00008388 */ /* 0x000fe20000000800 */
[----:B------:R-:W-:-:S13]  /*0340*/  ISETP.GT.OR P0, PT, R44, 0x1e, P2 ;  /* 0x0000001e2c00780c */ /* 0x000fda0001704670 */
[----:B------:R-:W2:Y:S04]  /*0350*/  @!P0 LDG.E R8, desc[UR6][R6.64] ;  /* 0x0000000606088981 */ /* 0x000ea8000c1e1900 */
[----:B------:R-:W2:Y:S01]  /*0360*/  @!P0 LDS R11, [R0] ;  /* 0x00000000000b8984 */ /* 0x000ea20000000800 */
[----:B------:R-:W-:-:S04]  /*0370*/  IADD3 R48, PT, PT, R45, 0x6, RZ ;  /* 0x000000062d307810 */ /* 0x000fc80007ffe0ff */
[----:B------:R-:W-:Y:S01]  /*0380*/  ISETP.GT.AND P1, PT, R48, 0x52d, PT ;  /* 0x0000052d3000780c */ /* 0x000fe20003f24270 */
[----:B--2---:R-:W-:-:S05]  /*0390*/  @!P0 FADD R11, R8, R11 ;  /* 0x0000000b080b8221 */ /* 0x004fca0000000000 */
[----:B------:R-:W-:Y:S01]  /*03a0*/  @!P0 STS [R0], R11 ;  /* 0x0000000b00008388 */ /* 0x000fe20000000800 */
[----:B------:R-:W-:Y:S01]  /*03b0*/  ISETP.GT.OR P0, PT, R44, 0x1e, P1 ;  /* 0x0000001e2c00780c */ /* 0x000fe20000f04670 */
[----:B------:R-:W-:-:S12]  /*03c0*/  IMAD.WIDE R8, R48, 0x4, R42 ;  /* 0x0000000430087825 */ /* 0x000fd800078e022a */
[----:B------:R-:W2:Y:S04]  /*03d0*/  @!P0 LDG.E R10, desc[UR6][R8.64+-0x4] ;  /* 0xfffffc06080a8981 */ /* 0x000ea8000c1e1900 */
[----:B------:R-:W2:Y:S01]  /*03e0*/  @!P0 LDS R13, [R0] ;  /* 0x00000000000d8984 */ /* 0x000ea20000000800 */
[----:B------:R-:W-:Y:S01]  /*03f0*/  ISETP.GT.AND P1, PT, R48, 0x52c, PT ;  /* 0x0000052c3000780c */ /* 0x000fe20003f24270 */
[----:B--2---:R-:W-:-:S05]  /*0400*/  @!P0 FADD R13, R10, R13 ;  /* 0x0000000d0a0d8221 */ /* 0x004fca0000000000 */
[----:B------:R-:W-:Y:S01]  /*0410*/  @!P0 STS [R0], R13 ;  /* 0x0000000d00008388 */ /* 0x000fe20000000800 */
[----:B------:R-:W-:-:S13]  /*0420*/  ISETP.GT.OR P0, PT, R44, 0x1e, P1 ;  /* 0x0000001e2c00780c */ /* 0x000fda0000f04670 */
[----:B------:R-:W2:Y:S04]  /*0430*/  @!P0 LDG.E R10, desc[UR6][R8.64] ;  /* 0x00000006080a8981 */ /* 0x000ea8000c1e1900 */
[----:B------:R-:W2:Y:S01]  /*0440*/  @!P0 LDS R15, [R0] ;  /* 0x00000000000f8984 */ /* 0x000ea20000000800 */
[----:B------:R-:W-:-:S05]  /*0450*/  VIADD R46, R45, 0x8 ;  /* 0x000000082d2e7836 */ /* 0x000fca0000000000 */
        /* <DEDUP_REMOVED lines=209> */
[----:B------:R-:W-:Y:S01]  /*1170*/  IADD3 R54, PT, PT, R45, 0x26, RZ ;  /* 0x000000262d367810 */ /* 0x000fe20007ffe0ff */
[----:B--2---:R-:W-:-:S05]  /*1180*/  @!P0 FADD R49, R40, R49 ;  /* 0x0000003128318221 */ /* 0x004fca0000000000 */
[----:B------:R-:W-:Y:S01]  /*1190*/  @!P0 STS [R0], R49 ;  /* 0x0000003100008388 */ /* 0x000fe20000000800 */
[----:B------:R-:W-:-:S04]  /*11a0*/  ISETP.GT.AND P0, PT, R54, 0x52d, PT ;  /* 0x0000052d3600780c */ /* 0x000fc80003f04270 */
[----:B------:R-:W-:Y:S01]  /*11b0*/  ISETP.GT.OR P1, PT, R44, 0x1e, P0 ;  /* 0x0000001e2c00780c */ /* 0x000fe20000724670 */
[----:B------:R-:W-:-:S12]  /*11c0*/  IMAD.WIDE R40, R54, 0x4, R42 ;  /* 0x0000000436287825 */ /* 0x000fd800078e022a */
[----:B------:R-:W2:Y:S04]  /*11d0*/  @!P1 LDG.E R52, desc[UR6][R40.64+-0x4] ;  /* 0xfffffc0628349981 */ /* 0x000ea8000c1e1900 */
[----:B------:R-:W2:Y:S02]  /*11e0*/  @!P1 LDS R56, [R0] ;  /* 0x0000000000389984 */ /* 0x000ea40000000800 */
[----:B--2---:R-:W-:-:S05]  /*11f0*/  @!P1 FADD R52, R52, R56 ;  /* 0x0000003834349221 */ /* 0x004fca0000000000 */
[----:B------:R-:W-:Y:S01]  /*1200*/  @!P1 STS [R0], R52 ;  /* 0x0000003400009388 */ /* 0x000fe20000000800 */
[----:B------:R-:W-:-:S04]  /*1210*/  ISETP.GT.AND P1, PT, R54, 0x52c, PT ;  /* 0x0000052c3600780c */ /* 0x000fc80003f24270 */
[----:B------:R-:W-:-:S13]  /*1220*/  ISETP.GT.OR P2, PT, R44, 0x1e, P1 ;  /* 0x0000001e2c00780c */ /* 0x000fda0000f44670 */
[----:B------:R-:W2:Y:S04]  /*1230*/  @!P2 LDG.E R49, desc[UR6][R40.64] ;  /* 0x000000062831a981 */ /* 0x000ea8000c1e1900 */
[----:B------:R-:W2:Y:S02]  /*1240*/  @!P2 LDS R54, [R0] ;  /* 0x000000000036a984 */ /* 0x000ea40000000800 */
[----:B--2---:R-:W-:Y:S01]  /*1250*/  @!P2 FADD R54, R49, R54 ;  /* 0x000000363136a221 */ /* 0x004fe20000000000 */
[----:B------:R-:W-:-:S05]  /*1260*/  VIADD R49, R45, 0x28 ;  /* 0x000000282d317836 */ /* 0x000fca0000000000 */
[C---:B------:R-:W-:Y:S01]  /*1270*/  ISETP.GT.AND P3, PT, R49.reuse, 0x52d, PT ;  /* 0x0000052d3100780c */ /* 0x040fe20003f64270 */
[----:B------:R-:W-:Y:S03]  /*1280*/  @!P2 STS [R0], R54 ;  /* 0x000000360000a388 */ /* 0x000fe60000000800 */
[----:B------:R-:W-:Y:S01]  /*1290*/  ISETP.GT.OR P2, PT, R44, 0x1e, P3 ;  /* 0x0000001e2c00780c */ /* 0x000fe20001f44670 */
[----:B------:R-:W-:-:S12]  /*12a0*/  IMAD.WIDE R42, R49, 0x4, R42 ;  /* 0x00000004312a7825 */ /* 0x000fd800078e022a */
[----:B------:R-:W2:Y:S04]  /*12b0*/  @!P2 LDG.E R52, desc[UR6][R42.64+-0x4] ;  /* 0xfffffc062a34a981 */ /* 0x000ea8000c1e1900 */
[----:B------:R-:W2:Y:S01]  /*12c0*/  @!P2 LDS R56, [R0] ;  /* 0x000000000038a984 */ /* 0x000ea20000000800 */
[----:B------:R-:W-:Y:S02]  /*12d0*/  P2R R62, PR, RZ, 0x1 ;  /* 0x00000001ff3e7803 */ /* 0x000fe40000000000 */
[----:B------:R-:W-:Y:S01]  /*12e0*/  ISETP.GT.AND P0, PT, R49, 0x52c, PT ;  /* 0x0000052c3100780c */ /* 0x000fe20003f04270 */
[----:B--2---:R-:W-:-:S05]  /*12f0*/  @!P2 FADD R56, R52, R56 ;  /* 0x000000383438a221 */ /* 0x004fca0000000000 */
[----:B------:R-:W-:Y:S01]  /*1300*/  @!P2 STS [R0], R56 ;  /* 0x000000380000a388 */ /* 0x000fe20000000800 */
[----:B------:R-:W-:Y:S02]  /*1310*/  ISETP.GT.OR P2, PT, R44, 0x1e, P0 ;  /* 0x0000001e2c00780c */ /* 0x000fe40000744670 */
[----:B------:R-:W-:-:S11]  /*1320*/  P2R R52, PR, RZ, 0x1 ;  /* 0x00000001ff347803 */ /* 0x000fd60000000000 */
[----:B------:R-:W2:Y:S04]  /*1330*/  @!P2 LDG.E R52, desc[UR6][R42.64] ;  /* 0x000000062a34a981 */ /* 0x000ea8000c1e1900 */
[----:B------:R-:W2:Y:S01]  /*1340*/  @!P2 LDS R64, [R0] ;  /* 0x000000000040a984 */ /* 0x000ea20000000800 */
[C---:B------:R-:W-:Y:S01]  /*1350*/  IMAD R54, R44.reuse, -0x28, R45 ;  /* 0xffffffd82c367824 */ /* 0x040fe200078e022d */
[----:B------:R-:W-:-:S03]  /*1360*/  ISETP.GT.AND P3, PT, R44, 0x7, PT ;  /* 0x000000072c00780c */ /* 0x000fc60003f64270 */
[----:B------:R-:W-:Y:S01]  /*1370*/  VIADD R54, R54, 0x1 ;  /* 0x0000000136367836 */ /* 0x000fe20000000000 */
[C---:B------:R-:W-:Y:S02]  /*1380*/  ISETP.GT.AND P4, PT, R44.reuse, 0x3, PT ;  /* 0x000000032c00780c */ /* 0x040fe40003f84270 */
[----:B------:R-:W-:Y:S01]  /*1390*/  ISETP.GT.AND P5, PT, R44, 0x1, PT ;  /* 0x000000012c00780c */ /* 0x000fe20003fa4270 */
[----:B--2---:R-:W-:-:S05]  /*13a0*/  @!P2 FADD R64, R52, R64 ;  /* 0x000000403440a221 */ /* 0x004fca0000000000 */
[----:B------:R-:W-:Y:S01]  /*13b0*/  @!P2 STS [R0], R64 ;  /* 0x000000400000a388 */ /* 0x000fe20000000800 */
[----:B------:R-:W-:Y:S08]  /*13c0*/  BAR.SYNC.DEFER_BLOCKING 0x0 ;  /* 0x0000000000007b1d */ /* 0x000ff00000010000 */
[----:B------:R-:W-:Y:S01]  /*13d0*/  BAR.SYNC.DEFER_BLOCKING 0x0 ;  /* 0x0000000000007b1d */ /* 0x000fe20000010000 */
[C---:B------:R-:W-:Y:S01]  /*13e0*/  ISETP.GT.AND P2, PT, R44.reuse, 0xf, PT ;  /* 0x0000000f2c00780c */ /* 0x040fe20003f44270 */
[----:B------:R-:W-:-:S12]  /*13f0*/  IMAD R52, R44, 0x4, R0 ;  /* 0x000000042c347824 */ /* 0x000fd800078e0200 */
[----:B------:R-:W-:Y:S04]  /*1400*/  @!P2 LDS R56, [R52] ;  /* 0x000000003438a984 */ /* 0x000fe80000000800 */
[----:B------:R-:W0:Y:S02]  /*1410*/  @!P2 LDS R58, [R52+0x4] ;  /* 0x00000400343aa984 */ /* 0x000e240000000800 */
[----:B0-----:R-:W-:-:S05]  /*1420*/  @!P2 FADD R60, R56, R58 ;  /* 0x0000003a383ca221 */ /* 0x001fca0000000000 */
[----:B------:R-:W-:Y:S01]  /*1430*/  @!P2 STS [R52+0x4], R60 ;  /* 0x0000043c3400a388 */ /* 0x000fe20000000800 */
[----:B------:R-:W-:Y:S01]  /*1440*/  LEA R56, R54, UR4, 0x3 ;  /* 0x0000000436387c11 */ /* 0x000fe2000f8e18ff */
[----:B------:R-:W-:Y:S06]  /*1450*/  BAR.SYNC.DEFER_BLOCKING 0x0 ;  /* 0x0000000000007b1d */ /* 0x000fec0000010000 */
[----:B------:R-:W-:Y:S04]  /*1460*/  @!P3 LDS R58, [R56+-0x4] ;  /* 0xfffffc00383ab984 */ /* 0x000fe80000000800 */
[----:B------:R-:W0:Y:S02]  /*1470*/  @!P3 LDS R64, [R56+0x4] ;  /* 0x000004003840b984 */ /* 0x000e240000000800 */
[----:B0-----:R-:W-:-:S05]  /*1480*/  @!P3 FADD R64, R58, R64 ;  /* 0x000000403a40b221 */ /* 0x001fca0000000000 */
[----:B------:R-:W-:Y:S01]  /*1490*/  @!P3 STS [R56+0x4], R64 ;  /* 0x000004403800b388 */ /* 0x000fe20000000800 */
[----:B------:R-:W-:Y:S01]  /*14a0*/  LEA R58, R54, R56, 0x3 ;  /* 0x00000038363a7211 */ /* 0x000fe200078e18ff */
[----:B------:R-:W-:Y:S06]  /*14b0*/  BAR.SYNC.DEFER_BLOCKING 0x0 ;  /* 0x0000000000007b1d */ /* 0x000fec0000010000 */
[----:B------:R-:W-:Y:S04]  /*14c0*/  @!P4 LDS R60, [R58+-0x4] ;  /* 0xfffffc003a3cc984 */ /* 0x000fe80000000800 */
[----:B------:R-:W0:Y:S02]  /*14d0*/  @!P4 LDS R66, [R58+0xc] ;  /* 0x00000c003a42c984 */ /* 0x000e240000000800 */
[----:B0-----:R-:W-:-:S05]  /*14e0*/  @!P4 FADD R66, R60, R66 ;  /* 0x000000423c42c221 */ /* 0x001fca0000000000 */
[----:B------:R-:W-:Y:S01]  /*14f0*/  @!P4 STS [R58+0xc], R66 ;  /* 0x00000c423a00c388 */ /* 0x000fe20000000800 */
[--C-:B------:R-:W-:Y:S01]  /*1500*/  IMAD R60, R54, 0x18, R56.reuse ;  /* 0x00000018363c7824 */ /* 0x100fe200078e0238 */
[----:B------:R-:W-:Y:S06]  /*1510*/  BAR.SYNC.DEFER_BLOCKING 0x0 ;  /* 0x0000000000007b1d */ /* 0x000fec0000010000 */
[----:B------:R-:W-:Y:S04]  /*1520*/  @!P5 LDS R64, [R60+-0x4] ;  /* 0xfffffc003c40d984 */ /* 0x000fe80000000800 */
[----:B------:R-:W0:Y:S01]  /*1530*/  @!P5 LDS R68, [R60+0x1c] ;  /* 0x00001c003c44d984 */ /* 0x000e220000000800 */
[----:B------:R-:W-:Y:S01]  /*1540*/  ISETP.GT.AND P6, PT, R44, RZ, PT ;  /* 0x000000ff2c00720c */ /* 0x000fe20003fc4270 */
[----:B------:R-:W-:-:S02]  /*1550*/  IMAD R54, R54, 0x38, R56 ;  /* 0x0000003836367824 */ /* 0x000fc400078e0238 */
[----:B0-----:R-:W-:-:S05]  /*1560*/  @!P5 FADD R64, R64, R68 ;  /* 0x000000444040d221 */ /* 0x001fca0000000000 */
[----:B------:R-:W-:Y:S01]  /*1570*/  @!P5 STS [R60+0x1c], R64 ;  /* 0x00001c403c00d388 */ /* 0x000fe20000000800 */
[----:B------:R-:W-:Y:S06]  /*1580*/  BAR.SYNC.DEFER_BLOCKING 0x0 ;  /* 0x0000000000007b1d */ /* 0x000fec0000010000 */
[----:B------:R-:W-:Y:S04]  /*1590*/  @!P6 LDS R66, [R54+-0x4] ;  /* 0xfffffc003642e984 */ /* 0x000fe80000000800 */
[----:B------:R-:W0:Y:S01]  /*15a0*/  @!P6 LDS R68, [R54+0x3c] ;  /* 0x00003c003644e984 */ /* 0x000e220000000800 */
[----:B------:R-:W-:Y:S01]  /*15b0*/  ISETP.NE.AND P0, PT, R44, RZ, PT ;  /* 0x000000ff2c00720c */ /* 0x000fe20003f05270 */
[----:B0-----:R-:W-:-:S05]  /*15c0*/  @!P6 FADD R66, R66, R68 ;  /* 0x000000444242e221 */ /* 0x001fca0000000000 */
[----:B------:R-:W-:Y:S07]  /*15d0*/  @!P6 STS [R54+0x3c], R66 ;  /* 0x00003c423600e388 */ /* 0x000fee0000000800 */
[----:B------:R-:W-:Y:S01]  /*15e0*/  @!P0 STS [UR4+0x7c], RZ ;  /* 0x00007cffff008988 */ /* 0x000fe20008000804 */
[----:B------:R-:W-:Y:S01]  /*15f0*/  BAR.SYNC.DEFER_BLOCKING 0x0 ;  /* 0x0000000000007b1d */ /* 0x000fe20000010000 */
[----:B------:R-:W-:-:S05]  /*1600*/  ISETP.NE.AND P0, PT, R62, RZ, PT ;  /* 0x000000ff3e00720c */ /* 0x000fca0003f05270 */
[----:B------:R-:W-:Y:S04]  /*1610*/  @!P6 LDS R44, [R54+-0x4] ;  /* 0xfffffc00362ce984 */ /* 0x000fe80000000800 */
[----:B------:R-:W0:Y:S02]  /*1620*/  @!P6 LDS R62, [R54+0x3c] ;  /* 0x00003c00363ee984 */ /* 0x000e240000000800 */
[----:B0-----:R-:W-:Y:S02]  /*1630*/  @!P6 FADD R44, R44, R62 ;  /* 0x0000003e2c2ce221 */ /* 0x001fe40000000000 */
        /* <DEDUP_REMOVED lines=21> */
[----:B------:R-:W-:Y:S04]  /*1790*/  @!P2 LDS R44, [R52] ;  /* 0x00000000342ca984 */ /* 0x000fe80000000800 */
[----:B------:R-:W0:Y:S01]  /*17a0*/  @!P2 LDS R60, [R52+0x4] ;  /* 0x00000400343ca984 */ /* 0x000e220000000800 */
[----:B------:R-:W-:-:S02]  /*17b0*/  ISETP.GT.AND P6, PT, R45, 0x52d, PT ;  /* 0x0000052d2d00780c */ /* 0x000fc40003fc4270 */
[----:B------:R-:W-:Y:S01]  /*17c0*/  ISETP.GT.AND P5, PT, R45, 0x52c, PT ;  /* 0x0000052c2d00780c */ /* 0x000fe20003fa4270 */
[----:B0-----:R-:W-:Y:S01]  /*17d0*/  @!P2 FADD R64, R44, R60 ;  /* 0x0000003c2c40a221 */ /* 0x001fe20000000000 */
[----:B------:R-:W-:Y:S04]  /*17e0*/  @!P2 STS [R52], R60 ;  /* 0x0000003c3400a388 */ /* 0x000fe80000000800 */
[----:B------:R-:W-:Y:S01]  /*17f0*/  @!P2 STS [R52+0x4], R64 ;  /* 0x000004403400a388 */ /* 0x000fe20000000800 */
[----:B------:R-:W-:Y:S06]  /*1800*/  BAR.SYNC.DEFER_BLOCKING 0x0 ;  /* 0x0000000000007b1d */ /* 0x000fec0000010000 */
[----:B------:R-:W2:Y:S04]  /*1810*/  @!P6 LDG.E R58, desc[UR6][R2.64+-0x4] ;  /* 0xfffffc06023ae981 */ /* 0x000ea8000c1e1900 */
[----:B------:R-:W3:Y:S04]  /*1820*/  @!P5 LDG.E R45, desc[UR6][R2.64] ;  /* 0x00000006022dd981 */ /* 0x000ee8000c1e1900 */
[----:B------:R-:W0:Y:S02]  /*1830*/  LDS R0, [R0] ;  /* 0x0000000000007984 */ /* 0x000e240000000800 */
[----:B0-----:R-:W-:-:S02]  /*1840*/  IMAD.MOV.U32 R44, RZ, RZ, R0 ;  /* 0x000000ffff2c7224 */ /* 0x001fc400078e0000 */
[----:B------:R-:W-:Y:S01]  /*1850*/  @!P6 STG.E desc[UR6][R2.64+-0x4], R0 ;  /* 0xfffffc000200e986 */ /* 0x000fe2000c101906 */
[----:B--2---:R-:W-:Y:S01]  /*1860*/  @!P6 FADD R44, R0, R58 ;  /* 0x0000003a002ce221 */ /* 0x004fe20000000000 */
[----:B------:R-:W-:-:S04]  /*1870*/  ISETP.GT.AND P6, PT, R47, 0x52d, PT ;  /* 0x0000052d2f00780c */ /* 0x000fc80003fc4270 */
[----:B------:R3:W-:Y:S02]  /*1880*/  @!P5 STG.E desc[UR6][R2.64], R44 ;  /* 0x0000002c0200d986 */ /* 0x0007e4000c101906 */
[----:B---3--:R-:W-:-:S07]  /*1890*/  @!P5 FADD R44, R44, R45 ;  /* 0x0000002d2c2cd221 */ /* 0x008fce0000000000 */
[----:B------:R-:W2:Y:S01]  /*18a0*/  @!P6 LDG.E R45, desc[UR6][R4.64+-0x4] ;  /* 0xfffffc06042de981 */ /* 0x000ea2000c1e1900 */
[----:B------:R-:W-:-:S03]  /*18b0*/  ISETP.GT.AND P5, PT, R47, 0x52c, PT ;  /* 0x0000052c2f00780c */ /* 0x000fc60003fa4270 */
[----:B------:R2:W-:Y:S02]  /*18c0*/  @!P6 STG.E desc[UR6][R4.64+-0x4], R44 ;  /* 0xfffffc2c0400e986 */ /* 0x0005e4000c101906 */
[----:B--2---:R-:W-:-:S08]  /*18d0*/  @!P6 FADD R44, R44, R45 ;  /* 0x0000002d2c2ce221 */ /* 0x004fd00000000000 */
[----:B------:R-:W2:Y:S01]  /*18e0*/  @!P5 LDG.E R45, desc[UR6][R4.64] ;  /* 0x00000006042dd981 */ /* 0x000ea2000c1e1900 */
[----:B------:R-:W-:-:S03]  /*18f0*/  ISETP.GT.AND P6, PT, R50, 0x52d, PT ;  /* 0x0000052d3200780c */ /* 0x000fc60003fc4270 */
[----:B------:R2:W-:Y:S02]  /*1900*/  @!P5 STG.E desc[UR6][R4.64], R44 ;  /* 0x0000002c0400d986 */ /* 0x0005e4000c101906 */
[----:B--2---:R-:W-:Y:S01]  /*1910*/  @!P5 FADD R44, R44, R45 ;  /* 0x0000002d2c2cd221 */ /* 0x004fe20000000000 */
[----:B------:R-:W-:-:S07]  /*1920*/  ISETP.GT.AND P5, PT, R50, 0x52c, PT ;  /* 0x0000052c3200780c */ /* 0x000fce0003fa4270 */
[----:B------:R-:W2:Y:S06]  /*1930*/  @!P6 LDG.E R45, desc[UR6][R6.64+-0x4] ;  /* 0xfffffc06062de981 */ /* 0x000eac000c1e1900 */
[----:B------:R-:W3:Y:S04]  /*1940*/  @!P5 LDG.E R3, desc[UR6][R6.64] ;  /* 0x000000060603d981 */ /* 0x000ee8000c1e1900 */
[----:B------:R2:W-:Y:S02]  /*1950*/  @!P6 STG.E desc[UR6][R6.64+-0x4], R44 ;  /* 0xfffffc2c0600e986 */ /* 0x0005e4000c101906 */
        /* <DEDUP_REMOVED lines=114> */
[----:B------:R2:W-:Y:S01]  /*2080*/  @!P5 STG.E desc[UR6][R34.64], R44 ;  /* 0x0000002c2200d986 */ /* 0x0005e2000c101906 */
[----:B------:R-:W-:Y:S01]  /*2090*/  ISETP.GT.AND P4, PT, R53, 0x52c, PT ;  /* 0x0000052c3500780c */ /* 0x000fe20003f84270 */
[----:B--2---:R-:W-:-:S08]  /*20a0*/  @!P5 FADD R44, R44, R3 ;  /* 0x000000032c2cd221 */ /* 0x004fd00000000000 */
[----:B------:R-:W2:Y:S01]  /*20b0*/  @!P6 LDG.E R3, desc[UR6][R36.64+-0x4] ;  /* 0xfffffc062403e981 */ /* 0x000ea2000c1e1900 */
[----:B------:R-:W-:-:S03]  /*20c0*/  ISETP.GT.AND P5, PT, R51, 0x52d, PT ;  /* 0x0000052d3300780c */ /* 0x000fc60003fa4270 */
[----:B------:R2:W-:Y:S02]  /*20d0*/  @!P6 STG.E desc[UR6][R36.64+-0x4], R44 ;  /* 0xfffffc2c2400e986 */ /* 0x0005e4000c101906 */
[----:B--2---:R-:W-:Y:S02]  /*20e0*/  @!P6 FADD R44, R44, R3 ;  /* 0x000000032c2ce221 */ /* 0x004fe40000000000 */
[----:B------:R-:W2:Y:S04]  /*20f0*/  @!P4 LDG.E R3, desc[UR6][R36.64] ;  /* 0x000000062403c981 */ /* 0x000ea8000c1e1900 */
[----:B------:R2:W-:Y:S04]  /*2100*/  @!P4 STG.E desc[UR6][R36.64], R44 ;  /* 0x0000002c2400c986 */ /* 0x0005e8000c101906 */
[----:B------:R-:W3:Y:S01]  /*2110*/  @!P5 LDG.E R5, desc[UR6][R38.64+-0x4] ;  /* 0xfffffc062605d981 */ /* 0x000ee2000c1e1900 */
[----:B------:R-:W-:Y:S01]  /*2120*/  ISETP.GT.AND P6, PT, R51, 0x52c, PT ;  /* 0x0000052c3300780c */ /* 0x000fe20003fc4270 */
[----:B--2---:R-:W-:-:S12]  /*2130*/  @!P4 FADD R44, R44, R3 ;  /* 0x000000032c2cc221 */ /* 0x004fd80000000000 */
[----:B------:R-:W2:Y:S04]  /*2140*/  @!P6 LDG.E R3, desc[UR6][R38.64] ;  /* 0x000000062603e981 */ /* 0x000ea8000c1e1900 */
[----:B------:R3:W-:Y:S02]  /*2150*/  @!P5 STG.E desc[UR6][R38.64+-0x4], R44 ;  /* 0xfffffc2c2600d986 */ /* 0x0007e4000c101906 */
[----:B---3--:R-:W-:-:S05]  /*2160*/  @!P5 FADD R44, R44, R5 ;  /* 0x000000052c2cd221 */ /* 0x008fca0000000000 */
[----:B------:R2:W-:Y:S04]  /*2170*/  @!P6 STG.E desc[UR6][R38.64], R44 ;  /* 0x0000002c2600e986 */ /* 0x0005e8000c101906 */
[----:B------:R-:W3:Y:S04]  /*2180*/  @!P0 LDG.E R5, desc[UR6][R40.64+-0x4] ;  /* 0xfffffc0628058981 */ /* 0x000ee8000c1e1900 */
[----:B------:R-:W4:Y:S01]  /*2190*/  @!P1 LDG.E R7, desc[UR6][R40.64] ;  /* 0x0000000628079981 */ /* 0x000f22000c1e1900 */
[----:B------:R-:W-:Y:S01]  /*21a0*/  BSSY.RECONVERGENT B0, `(.L_x_69) ;  /* 0x000000b000007945 */ /* 0x000fe20003800200 */
[----:B--2---:R-:W-:Y:S01]  /*21b0*/  @!P6 FADD R44, R44, R3 ;  /* 0x000000032c2ce221 */ /* 0x004fe20000000000 */
[----:B------:R-:W-:-:S04]  /*21c0*/  ISETP.GT.AND P6, PT, R49, 0x52d, PT ;  /* 0x0000052d3100780c */ /* 0x000fc80003fc4270 */
[----:B------:R3:W-:Y:S02]  /*21d0*/  @!P0 STG.E desc[UR6][R40.64+-0x4], R44 ;  /* 0xfffffc2c28008986 */ /* 0x0007e4000c101906 */
[----:B---3--:R-:W-:-:S05]  /*21e0*/  @!P0 FADD R44, R44, R5 ;  /* 0x000000052c2c8221 */ /* 0x008fca0000000000 */
[----:B------:R4:W-:Y:S02]  /*21f0*/  @!P1 STG.E desc[UR6][R40.64], R44 ;  /* 0x0000002c28009986 */ /* 0x0009e4000c101906 */
[----:B----4-:R-:W-:Y:S01]  /*2200*/  @!P1 FADD R44, R44, R7 ;  /* 0x000000072c2c9221 */ /* 0x010fe20000000000 */
[----:B------:R-:W-:Y:S06]  /*2210*/  @P6 BRA `(.L_x_70) ;  /* 0x00000000000c6947 */ /* 0x000fec0003800000 */
[----:B------:R-:W2:Y:S04]  /*2220*/  LDG.E R3, desc[UR6][R42.64+-0x4] ;  /* 0xfffffc062a037981 */ /* 0x000ea8000c1e1900 */
[----:B------:R2:W-:Y:S02]  /*2230*/  STG.E desc[UR6][R42.64+-0x4], R44 ;  /* 0xfffffc2c2a007986 */ /* 0x0005e4000c101906 */
[----:B--2---:R-:W-:-:S07]  /*2240*/  FADD R44, R44, R3 ;  /* 0x000000032c2c7221 */ /* 0x004fce0000000000 */
.L_x_70:
[----:B------:R-:W-:Y:S05]  /*2250*/  BSYNC.RECONVERGENT B0 ;  /* 0x0000000000007941 */ /* 0x000fea0003800200 */
.L_x_69:
[----:B------:R-:W-:-:S13]  /*2260*/  ISETP.GT.AND P0, PT, R49, 0x52c, PT ;  /* 0x0000052c3100780c */ /* 0x000fda0003f04270 */
[----:B------:R-:W-:Y:S05]  /*2270*/  @P0 EXIT ;  /* 0x000000000000094d */ /* 0x000fea0003800000 */
[----:B------:R-:W-:Y:S01]  /*2280*/  STG.E desc[UR6][R42.64], R44 ;  /* 0x0000002c2a007986 */ /* 0x000fe2000c101906 */
[----:B------:R-:W-:Y:S05]  /*2290*/  EXIT ;  /* 0x000000000000794d */ /* 0x000fea0003800000 */
.L_x_71:
        /* <DEDUP_REMOVED lines=14> */
.L_x_73:


//--------------------- .nv.shared._Z24evaluate_showdown_kernelPflPlPsS1_iS_ --------------------------
	.section	.nv.shared._Z24evaluate_showdown_kernelPflPlPsS1_iS_,"aw",@nobits
	.sectionflags	@""
	.align	4
.nv.shared._Z24evaluate_showdown_kernelPflPlPsS1_iS_:
	.zero		11764


//--------------------- .nv.shared.reserved.0     --------------------------
	.section	.nv.shared.reserved.0,"aw",@nobits
	.weak		__nv_reservedSMEM_offset_0_alias
	.size		__nv_reservedSMEM_offset_0_alias, 0, 64
	.other		__nv_reservedSMEM_offset_0_alias,@"STO_CUDA_RESERVED_SHARED STV_DEFAULT"
__nv_reservedSMEM_offset_0_alias:
	.zero		0
	.zero		64


//--------------------- .nv.shared._Z14gpu_prefix_sumPf --------------------------
	.section	.nv.shared._Z14gpu_prefix_sumPf,"aw",@nobits
	.sectionflags	@""
	.align	4
.nv.shared._Z14gpu_prefix_sumPf:
	.zero		1152


//--------------------- .nv.constant0._Z24evaluate_showdown_kernelPflPlPsS1_iS_ --------------------------
	.section	.nv.constant0._Z24evaluate_showdown_kernelPflPlPsS1_iS_,"a",@progbits
	.sectionflags	@""
	.align	4
.nv.constant0._Z24evaluate_showdown_kernelPflPlPsS1_iS_:
	.zero		952


//--------------------- .nv.constant0._Z14gpu_prefix_sumPf --------------------------
	.section	.nv.constant0._Z14gpu_prefix_sumPf,"a",@progbits
	.sectionflags	@""
	.align	4
.nv.constant0._Z14gpu_prefix_sumPf:
	.zero		904


//--------------------- SYMBOLS --------------------------

	.type		.nv.reservedSmem.offset0,@object
	.size		.nv.reservedSmem.offset0,0x4
	.type		.nv.reservedSmem.cap,@object
	.size		.nv.reservedSmem.cap,0x4
